//
// Generated by NVIDIA NVVM Compiler
//
// Compiler Build ID: CL-36424714
// Cuda compilation tools, release 13.0, V13.0.88
// Based on NVVM 20.0.0
//

.version 9.0
.target sm_100
.address_size 64

	// .globl	flash_attention_v2_kernel
.extern .shared .align 16 .b8 smem[];

.visible .entry flash_attention_v2_kernel(
	.param .u64 .ptr .align 1 flash_attention_v2_kernel_param_0,
	.param .u64 .ptr .align 1 flash_attention_v2_kernel_param_1,
	.param .u64 .ptr .align 1 flash_attention_v2_kernel_param_2,
	.param .u64 .ptr .align 1 flash_attention_v2_kernel_param_3,
	.param .u64 flash_attention_v2_kernel_param_4,
	.param .u64 flash_attention_v2_kernel_param_5,
	.param .u64 flash_attention_v2_kernel_param_6,
	.param .u64 flash_attention_v2_kernel_param_7,
	.param .f32 flash_attention_v2_kernel_param_8
)
.maxntid 128
.minnctapersm 1
{
	.local .align 16 .b8 	__local_depot0[192];
	.reg .b64 	%SP;
	.reg .b64 	%SPL;
	.reg .pred 	%p<185>;
	.reg .b16 	%rs<81>;
	.reg .b32 	%r<624>;
	.reg .b32 	%f<1469>;
	.reg .b64 	%rd<128>;

	mov.u64 	%SPL, __local_depot0;
	ld.param.u64 	%rd25, [flash_attention_v2_kernel_param_0];
	ld.param.u64 	%rd26, [flash_attention_v2_kernel_param_1];
	ld.param.u64 	%rd27, [flash_attention_v2_kernel_param_2];
	ld.param.u64 	%rd28, [flash_attention_v2_kernel_param_3];
	ld.param.u64 	%rd31, [flash_attention_v2_kernel_param_5];
	ld.param.u64 	%rd29, [flash_attention_v2_kernel_param_6];
	ld.param.u64 	%rd30, [flash_attention_v2_kernel_param_7];
	ld.param.f32 	%f345, [flash_attention_v2_kernel_param_8];
	add.u64 	%rd1, %SPL, 0;
	add.u64 	%rd2, %SPL, 64;
	add.u64 	%rd3, %SPL, 128;
	mov.u32 	%r191, %ctaid.x;
	mov.u32 	%r192, %ctaid.y;
	mov.u32 	%r193, %ctaid.z;
	mov.u32 	%r1, %tid.x;
	shr.u32 	%r2, %r1, 5;
	and.b32  	%r3, %r1, 31;
	setp.lt.u32 	%p1, %r1, 32;
	cvt.u64.u32 	%rd35, %r193;
	cvt.u64.u32 	%rd36, %r192;
	mad.lo.s64 	%rd37, %rd31, %rd35, %rd36;
	mul.lo.s64 	%rd38, %rd30, %rd29;
	mul.lo.s64 	%rd4, %rd38, %rd37;
	add.s32 	%r4, %r2, -1;
	shl.b32 	%r194, %r4, 4;
	shl.b32 	%r195, %r191, 6;
	add.s32 	%r5, %r194, %r195;
	mov.f32 	%f346, 0fC7435000;
	st.local.v4.f32 	[%rd1], {%f346, %f346, %f346, %f346};
	mov.f32 	%f347, 0f00000000;
	st.local.v4.f32 	[%rd2], {%f347, %f347, %f347, %f347};
	st.local.v4.f32 	[%rd1+16], {%f346, %f346, %f346, %f346};
	st.local.v4.f32 	[%rd2+16], {%f347, %f347, %f347, %f347};
	st.local.v4.f32 	[%rd1+32], {%f346, %f346, %f346, %f346};
	st.local.v4.f32 	[%rd2+32], {%f347, %f347, %f347, %f347};
	st.local.v4.f32 	[%rd1+48], {%f346, %f346, %f346, %f346};
	st.local.v4.f32 	[%rd2+48], {%f347, %f347, %f347, %f347};
	shl.b32 	%r196, %r4, 11;
	mov.u32 	%r197, smem;
	add.s32 	%r198, %r196, %r197;
	add.s32 	%r6, %r198, 18560;
	@%p1 bra 	$L__BB0_10;
	cvta.to.global.u64 	%rd39, %rd25;
	shr.u32 	%r200, %r3, 1;
	shl.b32 	%r202, %r1, 3;
	and.b32  	%r7, %r202, 8;
	add.s32 	%r203, %r5, %r200;
	cvt.s64.s32 	%rd5, %r203;
	setp.le.s64 	%p2, %rd29, %rd5;
	setp.gt.s64 	%p3, %rd29, %rd5;
	add.s64 	%rd40, %rd29, -1;
	selp.b64 	%rd41, %rd5, %rd40, %p3;
	shl.b32 	%r204, %r200, 4;
	or.b32  	%r8, %r204, %r7;
	max.s64 	%rd42, %rd41, 0;
	cvt.u64.u32 	%rd43, %r7;
	mad.lo.s64 	%rd44, %rd42, %rd30, %rd43;
	add.s64 	%rd45, %rd44, %rd4;
	setp.le.s64 	%p4, %rd30, %rd43;
	shl.b64 	%rd46, %rd45, 1;
	add.s64 	%rd6, %rd39, %rd46;
	mov.b32 	%r550, 0;
	or.pred  	%p5, %p2, %p4;
	mov.u32 	%r551, %r550;
	mov.u32 	%r552, %r550;
	mov.u32 	%r553, %r550;
	@%p5 bra 	$L__BB0_3;
	ld.global.nc.v4.u32 	{%r550, %r551, %r552, %r553}, [%rd6];
$L__BB0_3:
	shl.b32 	%r206, %r8, 1;
	add.s32 	%r17, %r6, %r206;
	setp.le.s64 	%p6, %rd29, %rd5;
	st.shared.v4.u32 	[%r17], {%r550, %r551, %r552, %r553};
	bar.warp.sync 	-1;
	mov.b32 	%r207, 16;
	wmma.load.a.sync.aligned.row.m16n16k16.shared.f16 	{%r589, %r588, %r587, %r586, %r585, %r584, %r583, %r582}, [%r6], %r207;
	bar.warp.sync 	-1;
	add.s32 	%r209, %r7, 16;
	cvt.u64.u32 	%rd47, %r209;
	setp.le.s64 	%p7, %rd30, %rd47;
	mov.b32 	%r554, 0;
	or.pred  	%p8, %p6, %p7;
	mov.u32 	%r555, %r554;
	mov.u32 	%r556, %r554;
	mov.u32 	%r557, %r554;
	@%p8 bra 	$L__BB0_5;
	ld.global.nc.v4.u32 	{%r554, %r555, %r556, %r557}, [%rd6+32];
$L__BB0_5:
	setp.le.s64 	%p9, %rd29, %rd5;
	st.shared.v4.u32 	[%r17], {%r554, %r555, %r556, %r557};
	bar.warp.sync 	-1;
	mov.b32 	%r211, 16;
	wmma.load.a.sync.aligned.row.m16n16k16.shared.f16 	{%r581, %r580, %r579, %r578, %r577, %r576, %r575, %r574}, [%r6], %r211;
	bar.warp.sync 	-1;
	add.s32 	%r213, %r7, 32;
	cvt.u64.u32 	%rd48, %r213;
	setp.le.s64 	%p10, %rd30, %rd48;
	mov.b32 	%r558, 0;
	or.pred  	%p11, %p9, %p10;
	mov.u32 	%r559, %r558;
	mov.u32 	%r560, %r558;
	mov.u32 	%r561, %r558;
	@%p11 bra 	$L__BB0_7;
	ld.global.nc.v4.u32 	{%r558, %r559, %r560, %r561}, [%rd6+64];
$L__BB0_7:
	setp.le.s64 	%p12, %rd29, %rd5;
	st.shared.v4.u32 	[%r17], {%r558, %r559, %r560, %r561};
	bar.warp.sync 	-1;
	mov.b32 	%r215, 16;
	wmma.load.a.sync.aligned.row.m16n16k16.shared.f16 	{%r573, %r572, %r571, %r570, %r569, %r568, %r567, %r566}, [%r6], %r215;
	bar.warp.sync 	-1;
	add.s32 	%r217, %r7, 48;
	cvt.u64.u32 	%rd49, %r217;
	setp.le.s64 	%p13, %rd30, %rd49;
	mov.b32 	%r562, 0;
	or.pred  	%p14, %p12, %p13;
	mov.u32 	%r563, %r562;
	mov.u32 	%r564, %r562;
	mov.u32 	%r565, %r562;
	@%p14 bra 	$L__BB0_9;
	ld.global.nc.v4.u32 	{%r562, %r563, %r564, %r565}, [%rd6+96];
$L__BB0_9:
	st.shared.v4.u32 	[%r17], {%r562, %r563, %r564, %r565};
	bar.warp.sync 	-1;
	mov.b32 	%r218, 16;
	wmma.load.a.sync.aligned.row.m16n16k16.shared.f16 	{%r590, %r591, %r592, %r593, %r594, %r595, %r596, %r597}, [%r6], %r218;
	bar.warp.sync 	-1;
$L__BB0_10:
	shl.b64 	%rd50, %rd4, 1;
	add.s64 	%rd7, %rd26, %rd50;
	add.s64 	%rd8, %rd27, %rd50;
	setp.gt.u32 	%p15, %r1, 31;
	bar.sync 	0;
	add.s64 	%rd51, %rd29, 63;
	shr.s64 	%rd52, %rd51, 63;
	shr.u64 	%rd53, %rd52, 58;
	add.s64 	%rd54, %rd51, %rd53;
	shr.u64 	%rd55, %rd54, 6;
	cvt.u32.u64 	%r106, %rd55;
	@%p15 bra 	$L__BB0_19;
	setp.lt.s32 	%p16, %r106, 1;
	@%p16 bra 	$L__BB0_18;
	shl.b32 	%r598, %r1, 3;
	max.s64 	%rd56, %rd29, 1;
	add.s64 	%rd9, %rd56, -1;
	and.b32  	%r219, %r598, 56;
	cvt.u64.u32 	%rd10, %r219;
	cvt.u32.u64 	%r220, %rd10;
$L__BB0_13:
	shr.u32 	%r221, %r598, 6;
	mad.lo.s32 	%r109, %r221, 72, %r220;
	cvt.u64.u32 	%rd57, %r221;
	setp.le.s64 	%p17, %rd29, %rd57;
	setp.gt.s64 	%p18, %rd29, %rd57;
	selp.b64 	%rd58, %rd57, %rd9, %p18;
	mul.lo.s64 	%rd11, %rd58, %rd30;
	@%p17 bra 	$L__BB0_15;
	add.s64 	%rd61, %rd11, %rd10;
	shl.b32 	%r228, %r109, 1;
	add.s32 	%r230, %r197, %r228;
	add.s32 	%r226, %r230, 26752;
	shl.b64 	%rd62, %rd61, 1;
	add.s64 	%rd59, %rd7, %rd62;
	// begin inline asm
	cp.async.ca.shared.global [%r226], [%rd59], 16;
	// end inline asm
	add.s64 	%rd60, %rd8, %rd62;
	add.s32 	%r227, %r230, 45184;
	// begin inline asm
	cp.async.ca.shared.global [%r227], [%rd60], 16;
	// end inline asm
	bra.uni 	$L__BB0_16;
$L__BB0_15:
	shl.b32 	%r222, %r109, 1;
	add.s32 	%r224, %r197, %r222;
	mov.b32 	%r225, 0;
	st.shared.v4.u32 	[%r224+26752], {%r225, %r225, %r225, %r225};
	st.shared.v4.u32 	[%r224+45184], {%r225, %r225, %r225, %r225};
$L__BB0_16:
	add.s32 	%r110, %r598, 256;
	setp.lt.u32 	%p19, %r598, 3840;
	mov.u32 	%r598, %r110;
	@%p19 bra 	$L__BB0_13;
	// begin inline asm
	cp.async.commit_group;
	// end inline asm
$L__BB0_18:
	// begin inline asm
	cp.async.wait_group 1;
	// end inline asm
$L__BB0_19:
	bar.sync 	0;
	setp.lt.s32 	%p20, %r106, 1;
	shl.b32 	%r231, %r4, 12;
	or.b32  	%r111, %r231, 128;
	mov.f32 	%f1405, 0f00000000;
	mov.f32 	%f1406, %f1405;
	mov.f32 	%f1407, %f1405;
	mov.f32 	%f1408, %f1405;
	mov.f32 	%f1409, %f1405;
	mov.f32 	%f1410, %f1405;
	mov.f32 	%f1411, %f1405;
	mov.f32 	%f1412, %f1405;
	mov.f32 	%f1413, %f1405;
	mov.f32 	%f1414, %f1405;
	mov.f32 	%f1415, %f1405;
	mov.f32 	%f1416, %f1405;
	mov.f32 	%f1417, %f1405;
	mov.f32 	%f1418, %f1405;
	mov.f32 	%f1419, %f1405;
	mov.f32 	%f1420, %f1405;
	mov.f32 	%f1421, %f1405;
	mov.f32 	%f1422, %f1405;
	mov.f32 	%f1423, %f1405;
	mov.f32 	%f1424, %f1405;
	mov.f32 	%f1425, %f1405;
	mov.f32 	%f1426, %f1405;
	mov.f32 	%f1427, %f1405;
	mov.f32 	%f1428, %f1405;
	mov.f32 	%f1429, %f1405;
	mov.f32 	%f1430, %f1405;
	mov.f32 	%f1431, %f1405;
	mov.f32 	%f1432, %f1405;
	mov.f32 	%f1433, %f1405;
	mov.f32 	%f1434, %f1405;
	mov.f32 	%f1435, %f1405;
	mov.f32 	%f1436, %f1405;
	@%p20 bra 	$L__BB0_79;
	add.s32 	%r233, %r5, %r3;
	cvt.s64.s32 	%rd12, %r233;
	mul.wide.u32 	%rd63, %r3, 4;
	add.s64 	%rd13, %rd3, %rd63;
	add.s64 	%rd14, %rd1, %rd63;
	shr.u32 	%r112, %r3, 2;
	or.b32  	%r113, %r112, 8;
	shl.b32 	%r114, %r1, 3;
	max.s64 	%rd64, %rd29, 1;
	add.s64 	%rd15, %rd64, -1;
	and.b32  	%r234, %r114, 56;
	cvt.u64.u32 	%rd16, %r234;
	shl.b32 	%r235, %r2, 12;
	add.s32 	%r115, %r197, %r235;
	mul.lo.s32 	%r116, %r3, 288;
	shl.b32 	%r117, %r3, 7;
	mov.b32 	%r599, 0;
	mov.f32 	%f1389, 0fC7435000;
	mov.f32 	%f1357, 0f00000000;
	mov.f32 	%f1358, %f1357;
	mov.f32 	%f1359, %f1357;
	mov.f32 	%f1360, %f1357;
	mov.f32 	%f1361, %f1357;
	mov.f32 	%f1362, %f1357;
	mov.f32 	%f1363, %f1357;
	mov.f32 	%f1364, %f1357;
	mov.f32 	%f1365, %f1357;
	mov.f32 	%f1366, %f1357;
	mov.f32 	%f1367, %f1357;
	mov.f32 	%f1368, %f1357;
	mov.f32 	%f1369, %f1357;
	mov.f32 	%f1370, %f1357;
	mov.f32 	%f1371, %f1357;
	mov.f32 	%f1372, %f1357;
	mov.f32 	%f1390, %f1389;
	mov.f32 	%f1391, %f1389;
	mov.f32 	%f1392, %f1389;
	mov.f32 	%f1393, %f1389;
	mov.f32 	%f1394, %f1389;
	mov.f32 	%f1395, %f1389;
	mov.f32 	%f1396, %f1389;
	mov.f32 	%f1397, %f1389;
	mov.f32 	%f1398, %f1389;
	mov.f32 	%f1399, %f1389;
	mov.f32 	%f1400, %f1389;
	mov.f32 	%f1401, %f1389;
	mov.f32 	%f1402, %f1389;
	mov.f32 	%f1403, %f1389;
	mov.f32 	%f1404, %f1389;
	mov.f32 	%f1405, %f1357;
	mov.f32 	%f1406, %f1357;
	mov.f32 	%f1407, %f1357;
	mov.f32 	%f1408, %f1357;
	mov.f32 	%f1409, %f1357;
	mov.f32 	%f1410, %f1357;
	mov.f32 	%f1411, %f1357;
	mov.f32 	%f1412, %f1357;
	mov.f32 	%f1413, %f1357;
	mov.f32 	%f1414, %f1357;
	mov.f32 	%f1415, %f1357;
	mov.f32 	%f1416, %f1357;
	mov.f32 	%f1417, %f1357;
	mov.f32 	%f1418, %f1357;
	mov.f32 	%f1419, %f1357;
	mov.f32 	%f1420, %f1357;
	mov.f32 	%f1421, %f1357;
	mov.f32 	%f1422, %f1357;
	mov.f32 	%f1423, %f1357;
	mov.f32 	%f1424, %f1357;
	mov.f32 	%f1425, %f1357;
	mov.f32 	%f1426, %f1357;
	mov.f32 	%f1427, %f1357;
	mov.f32 	%f1428, %f1357;
	mov.f32 	%f1429, %f1357;
	mov.f32 	%f1430, %f1357;
	mov.f32 	%f1431, %f1357;
	mov.f32 	%f1432, %f1357;
	mov.f32 	%f1433, %f1357;
	mov.f32 	%f1434, %f1357;
	mov.f32 	%f1435, %f1357;
	mov.f32 	%f1436, %f1357;
$L__BB0_21:
	setp.lt.u32 	%p21, %r1, 32;
	@%p21 bra 	$L__BB0_60;
	and.b32  	%r238, %r599, 1;
	setp.eq.b32 	%p22, %r238, 1;
	selp.b32 	%r239, 9216, 0, %p22;
	shl.b32 	%r601, %r599, 6;
	cvt.u64.u32 	%rd65, %r601;
	or.b64  	%rd127, %rd65, 15;
	mov.u32 	%r240, smem;
	add.s32 	%r241, %r240, %r239;
	add.s32 	%r600, %r241, 45280;
	mov.b32 	%r604, -3968;
	mov.u32 	%r602, %r115;
	mov.u32 	%r603, %r6;
	mov.f32 	%f1309, %f1389;
	mov.f32 	%f1310, %f1390;
	mov.f32 	%f1311, %f1391;
	mov.f32 	%f1312, %f1392;
	mov.f32 	%f1313, %f1393;
	mov.f32 	%f1314, %f1394;
	mov.f32 	%f1315, %f1395;
	mov.f32 	%f1316, %f1396;
	mov.f32 	%f1317, %f1397;
	mov.f32 	%f1318, %f1398;
	mov.f32 	%f1319, %f1399;
	mov.f32 	%f1320, %f1400;
	mov.f32 	%f1321, %f1401;
	mov.f32 	%f1322, %f1402;
	mov.f32 	%f1323, %f1403;
	mov.f32 	%f1324, %f1404;
$L__BB0_23:
	setp.gt.u32 	%p23, %r3, 15;
	add.s32 	%r243, %r600, -18528;
	mov.b32 	%r244, 72;
	wmma.load.b.sync.aligned.col.m16n16k16.shared.f16 	{%r245, %r246, %r247, %r248, %r249, %r250, %r251, %r252}, [%r243], %r244;
	mov.f32 	%f351, 0f00000000;
	wmma.mma.sync.aligned.row.col.m16n16k16.f32.f32 {%f352, %f353, %f354, %f355, %f356, %f357, %f358, %f359}, {%r589, %r588, %r587, %r586, %r585, %r584, %r583, %r582}, {%r245, %r246, %r247, %r248, %r249, %r250, %r251, %r252}, {%f351, %f351, %f351, %f351, %f351, %f351, %f351, %f351};
	add.s32 	%r253, %r600, -18496;
	wmma.load.b.sync.aligned.col.m16n16k16.shared.f16 	{%r254, %r255, %r256, %r257, %r258, %r259, %r260, %r261}, [%r253], %r244;
	wmma.mma.sync.aligned.row.col.m16n16k16.f32.f32 {%f360, %f361, %f362, %f363, %f364, %f365, %f366, %f367}, {%r581, %r580, %r579, %r578, %r577, %r576, %r575, %r574}, {%r254, %r255, %r256, %r257, %r258, %r259, %r260, %r261}, {%f352, %f353, %f354, %f355, %f356, %f357, %f358, %f359};
	add.s32 	%r262, %r600, -18464;
	wmma.load.b.sync.aligned.col.m16n16k16.shared.f16 	{%r263, %r264, %r265, %r266, %r267, %r268, %r269, %r270}, [%r262], %r244;
	wmma.mma.sync.aligned.row.col.m16n16k16.f32.f32 {%f368, %f369, %f370, %f371, %f372, %f373, %f374, %f375}, {%r573, %r572, %r571, %r570, %r569, %r568, %r567, %r566}, {%r263, %r264, %r265, %r266, %r267, %r268, %r269, %r270}, {%f360, %f361, %f362, %f363, %f364, %f365, %f366, %f367};
	add.s32 	%r271, %r600, -18432;
	wmma.load.b.sync.aligned.col.m16n16k16.shared.f16 	{%r272, %r273, %r274, %r275, %r276, %r277, %r278, %r279}, [%r271], %r244;
	wmma.mma.sync.aligned.row.col.m16n16k16.f32.f32 {%f376, %f377, %f378, %f379, %f380, %f381, %f382, %f383}, {%r590, %r591, %r592, %r593, %r594, %r595, %r596, %r597}, {%r272, %r273, %r274, %r275, %r276, %r277, %r278, %r279}, {%f368, %f369, %f370, %f371, %f372, %f373, %f374, %f375};
	add.s32 	%r280, %r602, -3968;
	wmma.store.d.sync.aligned.row.m16n16k16.shared.f32 	[%r280], {%f376, %f377, %f378, %f379, %f380, %f381, %f382, %f383}, %r244;
	bar.warp.sync 	-1;
	mov.b32 	%r605, -951889920;
	@%p23 bra 	$L__BB0_25;
	cvt.u32.u64 	%r281, %rd12;
	setp.le.s64 	%p24, %rd29, %rd12;
	add.s32 	%r282, %r602, %r116;
	ld.shared.v4.f32 	{%f384, %f385, %f386, %f387}, [%r282+-3968];
	mul.f32 	%f388, %f345, %f384;
	add.s64 	%rd66, %rd127, -15;
	setp.le.s64 	%p25, %rd29, %rd66;
	setp.gt.s32 	%p26, %r601, %r281;
	selp.f32 	%f389, 0fC7435000, %f388, %p25;
	selp.f32 	%f390, 0fC7435000, %f389, %p26;
	selp.f32 	%f391, 0fC7435000, %f390, %p24;
	max.f32 	%f392, %f391, 0fC7435000;
	mul.f32 	%f393, %f345, %f385;
	add.s64 	%rd67, %rd127, -14;
	setp.le.s64 	%p27, %rd29, %rd67;
	setp.ge.s32 	%p28, %r601, %r281;
	selp.f32 	%f394, 0fC7435000, %f393, %p27;
	selp.f32 	%f395, 0fC7435000, %f394, %p28;
	selp.f32 	%f396, 0fC7435000, %f395, %p24;
	setp.gt.f32 	%p29, %f396, %f392;
	selp.f32 	%f397, %f396, %f392, %p29;
	add.s32 	%r283, %r601, 2;
	mul.f32 	%f398, %f345, %f386;
	add.s64 	%rd68, %rd127, -13;
	setp.le.s64 	%p30, %rd29, %rd68;
	setp.gt.s32 	%p31, %r283, %r281;
	selp.f32 	%f399, 0fC7435000, %f398, %p30;
	selp.f32 	%f400, 0fC7435000, %f399, %p31;
	selp.f32 	%f401, 0fC7435000, %f400, %p24;
	setp.gt.f32 	%p32, %f401, %f397;
	selp.f32 	%f402, %f401, %f397, %p32;
	add.s32 	%r284, %r601, 3;
	mul.f32 	%f403, %f345, %f387;
	add.s64 	%rd69, %rd127, -12;
	setp.le.s64 	%p33, %rd29, %rd69;
	setp.gt.s32 	%p34, %r284, %r281;
	selp.f32 	%f404, 0fC7435000, %f403, %p33;
	selp.f32 	%f405, 0fC7435000, %f404, %p34;
	selp.f32 	%f406, 0fC7435000, %f405, %p24;
	setp.gt.f32 	%p35, %f406, %f402;
	selp.f32 	%f407, %f406, %f402, %p35;
	add.s32 	%r285, %r601, 4;
	ld.shared.v4.f32 	{%f408, %f409, %f410, %f411}, [%r282+-3952];
	mul.f32 	%f412, %f345, %f408;
	add.s64 	%rd70, %rd127, -11;
	setp.le.s64 	%p36, %rd29, %rd70;
	setp.gt.s32 	%p37, %r285, %r281;
	selp.f32 	%f413, 0fC7435000, %f412, %p36;
	selp.f32 	%f414, 0fC7435000, %f413, %p37;
	selp.f32 	%f415, 0fC7435000, %f414, %p24;
	setp.gt.f32 	%p38, %f415, %f407;
	selp.f32 	%f416, %f415, %f407, %p38;
	add.s32 	%r286, %r601, 5;
	mul.f32 	%f417, %f345, %f409;
	add.s64 	%rd71, %rd127, -10;
	setp.le.s64 	%p39, %rd29, %rd71;
	setp.gt.s32 	%p40, %r286, %r281;
	selp.f32 	%f418, 0fC7435000, %f417, %p39;
	selp.f32 	%f419, 0fC7435000, %f418, %p40;
	selp.f32 	%f420, 0fC7435000, %f419, %p24;
	setp.gt.f32 	%p41, %f420, %f416;
	selp.f32 	%f421, %f420, %f416, %p41;
	add.s32 	%r287, %r601, 6;
	mul.f32 	%f422, %f345, %f410;
	add.s64 	%rd72, %rd127, -9;
	setp.le.s64 	%p42, %rd29, %rd72;
	setp.gt.s32 	%p43, %r287, %r281;
	selp.f32 	%f423, 0fC7435000, %f422, %p42;
	selp.f32 	%f424, 0fC7435000, %f423, %p43;
	selp.f32 	%f425, 0fC7435000, %f424, %p24;
	setp.gt.f32 	%p44, %f425, %f421;
	selp.f32 	%f426, %f425, %f421, %p44;
	add.s32 	%r288, %r601, 7;
	mul.f32 	%f427, %f345, %f411;
	add.s64 	%rd73, %rd127, -8;
	setp.le.s64 	%p45, %rd29, %rd73;
	setp.gt.s32 	%p46, %r288, %r281;
	selp.f32 	%f428, 0fC7435000, %f427, %p45;
	selp.f32 	%f429, 0fC7435000, %f428, %p46;
	selp.f32 	%f430, 0fC7435000, %f429, %p24;
	setp.gt.f32 	%p47, %f430, %f426;
	selp.f32 	%f431, %f430, %f426, %p47;
	add.s32 	%r289, %r601, 8;
	ld.shared.v4.f32 	{%f432, %f433, %f434, %f435}, [%r282+-3936];
	mul.f32 	%f436, %f345, %f432;
	add.s64 	%rd74, %rd127, -7;
	setp.le.s64 	%p48, %rd29, %rd74;
	setp.gt.s32 	%p49, %r289, %r281;
	selp.f32 	%f437, 0fC7435000, %f436, %p48;
	selp.f32 	%f438, 0fC7435000, %f437, %p49;
	selp.f32 	%f439, 0fC7435000, %f438, %p24;
	setp.gt.f32 	%p50, %f439, %f431;
	selp.f32 	%f440, %f439, %f431, %p50;
	add.s32 	%r290, %r601, 9;
	mul.f32 	%f441, %f345, %f433;
	add.s64 	%rd75, %rd127, -6;
	setp.le.s64 	%p51, %rd29, %rd75;
	setp.gt.s32 	%p52, %r290, %r281;
	selp.f32 	%f442, 0fC7435000, %f441, %p51;
	selp.f32 	%f443, 0fC7435000, %f442, %p52;
	selp.f32 	%f444, 0fC7435000, %f443, %p24;
	setp.gt.f32 	%p53, %f444, %f440;
	selp.f32 	%f445, %f444, %f440, %p53;
	add.s32 	%r291, %r601, 10;
	mul.f32 	%f446, %f345, %f434;
	add.s64 	%rd76, %rd127, -5;
	setp.le.s64 	%p54, %rd29, %rd76;
	setp.gt.s32 	%p55, %r291, %r281;
	selp.f32 	%f447, 0fC7435000, %f446, %p54;
	selp.f32 	%f448, 0fC7435000, %f447, %p55;
	selp.f32 	%f449, 0fC7435000, %f448, %p24;
	setp.gt.f32 	%p56, %f449, %f445;
	selp.f32 	%f450, %f449, %f445, %p56;
	add.s32 	%r292, %r601, 11;
	mul.f32 	%f451, %f345, %f435;
	add.s64 	%rd77, %rd127, -4;
	setp.le.s64 	%p57, %rd29, %rd77;
	setp.gt.s32 	%p58, %r292, %r281;
	selp.f32 	%f452, 0fC7435000, %f451, %p57;
	selp.f32 	%f453, 0fC7435000, %f452, %p58;
	selp.f32 	%f454, 0fC7435000, %f453, %p24;
	setp.gt.f32 	%p59, %f454, %f450;
	selp.f32 	%f455, %f454, %f450, %p59;
	add.s32 	%r293, %r601, 12;
	ld.shared.v4.f32 	{%f456, %f457, %f458, %f459}, [%r282+-3920];
	mul.f32 	%f460, %f345, %f456;
	add.s64 	%rd78, %rd127, -3;
	setp.le.s64 	%p60, %rd29, %rd78;
	setp.gt.s32 	%p61, %r293, %r281;
	selp.f32 	%f461, 0fC7435000, %f460, %p60;
	selp.f32 	%f462, 0fC7435000, %f461, %p61;
	selp.f32 	%f463, 0fC7435000, %f462, %p24;
	setp.gt.f32 	%p62, %f463, %f455;
	selp.f32 	%f464, %f463, %f455, %p62;
	add.s32 	%r294, %r601, 13;
	mul.f32 	%f465, %f345, %f457;
	add.s64 	%rd79, %rd127, -2;
	setp.le.s64 	%p63, %rd29, %rd79;
	setp.gt.s32 	%p64, %r294, %r281;
	selp.f32 	%f466, 0fC7435000, %f465, %p63;
	selp.f32 	%f467, 0fC7435000, %f466, %p64;
	selp.f32 	%f468, 0fC7435000, %f467, %p24;
	setp.gt.f32 	%p65, %f468, %f464;
	selp.f32 	%f469, %f468, %f464, %p65;
	add.s32 	%r295, %r601, 14;
	mul.f32 	%f470, %f345, %f458;
	add.s64 	%rd80, %rd127, -1;
	setp.le.s64 	%p66, %rd29, %rd80;
	setp.gt.s32 	%p67, %r295, %r281;
	selp.f32 	%f471, 0fC7435000, %f470, %p66;
	selp.f32 	%f472, 0fC7435000, %f471, %p67;
	selp.f32 	%f473, 0fC7435000, %f472, %p24;
	setp.gt.f32 	%p68, %f473, %f469;
	selp.f32 	%f474, %f473, %f469, %p68;
	add.s32 	%r296, %r601, 15;
	mul.f32 	%f475, %f345, %f459;
	setp.le.s64 	%p69, %rd29, %rd127;
	setp.gt.s32 	%p70, %r296, %r281;
	selp.f32 	%f476, 0fC7435000, %f475, %p69;
	selp.f32 	%f477, 0fC7435000, %f476, %p70;
	selp.f32 	%f478, 0fC7435000, %f477, %p24;
	setp.gt.f32 	%p71, %f478, %f474;
	selp.f32 	%f479, %f478, %f474, %p71;
	mov.b32 	%r605, %f479;
$L__BB0_25:
	setp.gt.u32 	%p72, %r3, 15;
	shfl.sync.idx.b32	%r298|%p73, %r605, 0, 31, -1;
	mov.b32 	%f480, %r298;
	max.f32 	%f1404, %f1324, %f480;
	st.local.f32 	[%rd3], %f1404;
	shfl.sync.idx.b32	%r299|%p74, %r605, 1, 31, -1;
	mov.b32 	%f481, %r299;
	max.f32 	%f1403, %f1323, %f481;
	st.local.f32 	[%rd3+4], %f1403;
	shfl.sync.idx.b32	%r300|%p75, %r605, 2, 31, -1;
	mov.b32 	%f482, %r300;
	max.f32 	%f1402, %f1322, %f482;
	st.local.f32 	[%rd3+8], %f1402;
	shfl.sync.idx.b32	%r301|%p76, %r605, 3, 31, -1;
	mov.b32 	%f483, %r301;
	max.f32 	%f1401, %f1321, %f483;
	st.local.f32 	[%rd3+12], %f1401;
	shfl.sync.idx.b32	%r302|%p77, %r605, 4, 31, -1;
	mov.b32 	%f484, %r302;
	max.f32 	%f1400, %f1320, %f484;
	st.local.f32 	[%rd3+16], %f1400;
	shfl.sync.idx.b32	%r303|%p78, %r605, 5, 31, -1;
	mov.b32 	%f485, %r303;
	max.f32 	%f1399, %f1319, %f485;
	st.local.f32 	[%rd3+20], %f1399;
	shfl.sync.idx.b32	%r304|%p79, %r605, 6, 31, -1;
	mov.b32 	%f486, %r304;
	max.f32 	%f1398, %f1318, %f486;
	st.local.f32 	[%rd3+24], %f1398;
	shfl.sync.idx.b32	%r305|%p80, %r605, 7, 31, -1;
	mov.b32 	%f487, %r305;
	max.f32 	%f1397, %f1317, %f487;
	st.local.f32 	[%rd3+28], %f1397;
	shfl.sync.idx.b32	%r306|%p81, %r605, 8, 31, -1;
	mov.b32 	%f488, %r306;
	max.f32 	%f1396, %f1316, %f488;
	st.local.f32 	[%rd3+32], %f1396;
	shfl.sync.idx.b32	%r307|%p82, %r605, 9, 31, -1;
	mov.b32 	%f489, %r307;
	max.f32 	%f1395, %f1315, %f489;
	st.local.f32 	[%rd3+36], %f1395;
	shfl.sync.idx.b32	%r308|%p83, %r605, 10, 31, -1;
	mov.b32 	%f490, %r308;
	max.f32 	%f1394, %f1314, %f490;
	st.local.f32 	[%rd3+40], %f1394;
	shfl.sync.idx.b32	%r309|%p84, %r605, 11, 31, -1;
	mov.b32 	%f491, %r309;
	max.f32 	%f1393, %f1313, %f491;
	st.local.f32 	[%rd3+44], %f1393;
	shfl.sync.idx.b32	%r310|%p85, %r605, 12, 31, -1;
	mov.b32 	%f492, %r310;
	max.f32 	%f1392, %f1312, %f492;
	st.local.f32 	[%rd3+48], %f1392;
	shfl.sync.idx.b32	%r311|%p86, %r605, 13, 31, -1;
	mov.b32 	%f493, %r311;
	max.f32 	%f1391, %f1311, %f493;
	st.local.f32 	[%rd3+52], %f1391;
	shfl.sync.idx.b32	%r312|%p87, %r605, 14, 31, -1;
	mov.b32 	%f494, %r312;
	max.f32 	%f1390, %f1310, %f494;
	st.local.f32 	[%rd3+56], %f1390;
	shfl.sync.idx.b32	%r313|%p88, %r605, 15, 31, -1;
	mov.b32 	%f495, %r313;
	max.f32 	%f1389, %f1309, %f495;
	st.local.f32 	[%rd3+60], %f1389;
	mov.b32 	%r606, 0;
	@%p72 bra 	$L__BB0_27;
	cvt.u32.u64 	%r314, %rd12;
	setp.le.s64 	%p89, %rd29, %rd12;
	ld.local.f32 	%f512, [%rd13];
	add.s32 	%r315, %r602, %r116;
	ld.shared.f32 	%f513, [%r315+-3968];
	mul.f32 	%f514, %f345, %f513;
	add.s64 	%rd81, %rd127, -15;
	setp.le.s64 	%p90, %rd29, %rd81;
	setp.gt.s32 	%p91, %r601, %r314;
	selp.f32 	%f515, 0fC7435000, %f514, %p90;
	selp.f32 	%f516, 0fC7435000, %f515, %p91;
	selp.f32 	%f517, 0fC7435000, %f516, %p89;
	sub.f32 	%f518, %f517, %f512;
	fma.rn.f32 	%f519, %f518, 0f3BBB989D, 0f3F000000;
	cvt.sat.f32.f32 	%f520, %f519;
	mov.f32 	%f521, 0f4B400001;
	mov.f32 	%f522, 0f437C0000;
	fma.rm.f32 	%f523, %f520, %f522, %f521;
	add.f32 	%f524, %f523, 0fCB40007F;
	neg.f32 	%f525, %f524;
	fma.rn.f32 	%f526, %f518, 0f3FB8AA3B, %f525;
	fma.rn.f32 	%f527, %f518, 0f32A57060, %f526;
	mov.b32 	%r316, %f523;
	shl.b32 	%r317, %r316, 23;
	mov.b32 	%f528, %r317;
	ex2.approx.ftz.f32 	%f529, %f527;
	mul.f32 	%f496, %f529, %f528;
	// begin inline asm
	{  cvt.rn.f16.f32 %rs1, %f496;}

	// end inline asm
	add.s32 	%r318, %r603, %r117;
	st.shared.u16 	[%r318], %rs1;
	add.f32 	%f530, %f496, 0f00000000;
	ld.shared.f32 	%f531, [%r315+-3964];
	mul.f32 	%f532, %f345, %f531;
	add.s64 	%rd82, %rd127, -14;
	setp.le.s64 	%p92, %rd29, %rd82;
	setp.ge.s32 	%p93, %r601, %r314;
	selp.f32 	%f533, 0fC7435000, %f532, %p92;
	selp.f32 	%f534, 0fC7435000, %f533, %p93;
	selp.f32 	%f535, 0fC7435000, %f534, %p89;
	sub.f32 	%f536, %f535, %f512;
	fma.rn.f32 	%f537, %f536, 0f3BBB989D, 0f3F000000;
	cvt.sat.f32.f32 	%f538, %f537;
	fma.rm.f32 	%f539, %f538, %f522, %f521;
	add.f32 	%f540, %f539, 0fCB40007F;
	neg.f32 	%f541, %f540;
	fma.rn.f32 	%f542, %f536, 0f3FB8AA3B, %f541;
	fma.rn.f32 	%f543, %f536, 0f32A57060, %f542;
	mov.b32 	%r319, %f539;
	shl.b32 	%r320, %r319, 23;
	mov.b32 	%f544, %r320;
	ex2.approx.ftz.f32 	%f545, %f543;
	mul.f32 	%f497, %f545, %f544;
	// begin inline asm
	{  cvt.rn.f16.f32 %rs2, %f497;}

	// end inline asm
	st.shared.u16 	[%r318+2], %rs2;
	add.f32 	%f546, %f530, %f497;
	add.s32 	%r321, %r601, 2;
	ld.shared.f32 	%f547, [%r315+-3960];
	mul.f32 	%f548, %f345, %f547;
	add.s64 	%rd83, %rd127, -13;
	setp.le.s64 	%p94, %rd29, %rd83;
	setp.gt.s32 	%p95, %r321, %r314;
	selp.f32 	%f549, 0fC7435000, %f548, %p94;
	selp.f32 	%f550, 0fC7435000, %f549, %p95;
	selp.f32 	%f551, 0fC7435000, %f550, %p89;
	sub.f32 	%f552, %f551, %f512;
	fma.rn.f32 	%f553, %f552, 0f3BBB989D, 0f3F000000;
	cvt.sat.f32.f32 	%f554, %f553;
	fma.rm.f32 	%f555, %f554, %f522, %f521;
	add.f32 	%f556, %f555, 0fCB40007F;
	neg.f32 	%f557, %f556;
	fma.rn.f32 	%f558, %f552, 0f3FB8AA3B, %f557;
	fma.rn.f32 	%f559, %f552, 0f32A57060, %f558;
	mov.b32 	%r322, %f555;
	shl.b32 	%r323, %r322, 23;
	mov.b32 	%f560, %r323;
	ex2.approx.ftz.f32 	%f561, %f559;
	mul.f32 	%f498, %f561, %f560;
	// begin inline asm
	{  cvt.rn.f16.f32 %rs3, %f498;}

	// end inline asm
	st.shared.u16 	[%r318+4], %rs3;
	add.f32 	%f562, %f546, %f498;
	add.s32 	%r324, %r601, 3;
	ld.shared.f32 	%f563, [%r315+-3956];
	mul.f32 	%f564, %f345, %f563;
	add.s64 	%rd84, %rd127, -12;
	setp.le.s64 	%p96, %rd29, %rd84;
	setp.gt.s32 	%p97, %r324, %r314;
	selp.f32 	%f565, 0fC7435000, %f564, %p96;
	selp.f32 	%f566, 0fC7435000, %f565, %p97;
	selp.f32 	%f567, 0fC7435000, %f566, %p89;
	sub.f32 	%f568, %f567, %f512;
	fma.rn.f32 	%f569, %f568, 0f3BBB989D, 0f3F000000;
	cvt.sat.f32.f32 	%f570, %f569;
	fma.rm.f32 	%f571, %f570, %f522, %f521;
	add.f32 	%f572, %f571, 0fCB40007F;
	neg.f32 	%f573, %f572;
	fma.rn.f32 	%f574, %f568, 0f3FB8AA3B, %f573;
	fma.rn.f32 	%f575, %f568, 0f32A57060, %f574;
	mov.b32 	%r325, %f571;
	shl.b32 	%r326, %r325, 23;
	mov.b32 	%f576, %r326;
	ex2.approx.ftz.f32 	%f577, %f575;
	mul.f32 	%f499, %f577, %f576;
	// begin inline asm
	{  cvt.rn.f16.f32 %rs4, %f499;}

	// end inline asm
	st.shared.u16 	[%r318+6], %rs4;
	add.f32 	%f578, %f562, %f499;
	add.s32 	%r327, %r601, 4;
	ld.shared.f32 	%f579, [%r315+-3952];
	mul.f32 	%f580, %f345, %f579;
	add.s64 	%rd85, %rd127, -11;
	setp.le.s64 	%p98, %rd29, %rd85;
	setp.gt.s32 	%p99, %r327, %r314;
	selp.f32 	%f581, 0fC7435000, %f580, %p98;
	selp.f32 	%f582, 0fC7435000, %f581, %p99;
	selp.f32 	%f583, 0fC7435000, %f582, %p89;
	sub.f32 	%f584, %f583, %f512;
	fma.rn.f32 	%f585, %f584, 0f3BBB989D, 0f3F000000;
	cvt.sat.f32.f32 	%f586, %f585;
	fma.rm.f32 	%f587, %f586, %f522, %f521;
	add.f32 	%f588, %f587, 0fCB40007F;
	neg.f32 	%f589, %f588;
	fma.rn.f32 	%f590, %f584, 0f3FB8AA3B, %f589;
	fma.rn.f32 	%f591, %f584, 0f32A57060, %f590;
	mov.b32 	%r328, %f587;
	shl.b32 	%r329, %r328, 23;
	mov.b32 	%f592, %r329;
	ex2.approx.ftz.f32 	%f593, %f591;
	mul.f32 	%f500, %f593, %f592;
	// begin inline asm
	{  cvt.rn.f16.f32 %rs5, %f500;}

	// end inline asm
	st.shared.u16 	[%r318+8], %rs5;
	add.f32 	%f594, %f578, %f500;
	add.s32 	%r330, %r601, 5;
	ld.shared.f32 	%f595, [%r315+-3948];
	mul.f32 	%f596, %f345, %f595;
	add.s64 	%rd86, %rd127, -10;
	setp.le.s64 	%p100, %rd29, %rd86;
	setp.gt.s32 	%p101, %r330, %r314;
	selp.f32 	%f597, 0fC7435000, %f596, %p100;
	selp.f32 	%f598, 0fC7435000, %f597, %p101;
	selp.f32 	%f599, 0fC7435000, %f598, %p89;
	sub.f32 	%f600, %f599, %f512;
	fma.rn.f32 	%f601, %f600, 0f3BBB989D, 0f3F000000;
	cvt.sat.f32.f32 	%f602, %f601;
	fma.rm.f32 	%f603, %f602, %f522, %f521;
	add.f32 	%f604, %f603, 0fCB40007F;
	neg.f32 	%f605, %f604;
	fma.rn.f32 	%f606, %f600, 0f3FB8AA3B, %f605;
	fma.rn.f32 	%f607, %f600, 0f32A57060, %f606;
	mov.b32 	%r331, %f603;
	shl.b32 	%r332, %r331, 23;
	mov.b32 	%f608, %r332;
	ex2.approx.ftz.f32 	%f609, %f607;
	mul.f32 	%f501, %f609, %f608;
	// begin inline asm
	{  cvt.rn.f16.f32 %rs6, %f501;}

	// end inline asm
	st.shared.u16 	[%r318+10], %rs6;
	add.f32 	%f610, %f594, %f501;
	add.s32 	%r333, %r601, 6;
	ld.shared.f32 	%f611, [%r315+-3944];
	mul.f32 	%f612, %f345, %f611;
	add.s64 	%rd87, %rd127, -9;
	setp.le.s64 	%p102, %rd29, %rd87;
	setp.gt.s32 	%p103, %r333, %r314;
	selp.f32 	%f613, 0fC7435000, %f612, %p102;
	selp.f32 	%f614, 0fC7435000, %f613, %p103;
	selp.f32 	%f615, 0fC7435000, %f614, %p89;
	sub.f32 	%f616, %f615, %f512;
	fma.rn.f32 	%f617, %f616, 0f3BBB989D, 0f3F000000;
	cvt.sat.f32.f32 	%f618, %f617;
	fma.rm.f32 	%f619, %f618, %f522, %f521;
	add.f32 	%f620, %f619, 0fCB40007F;
	neg.f32 	%f621, %f620;
	fma.rn.f32 	%f622, %f616, 0f3FB8AA3B, %f621;
	fma.rn.f32 	%f623, %f616, 0f32A57060, %f622;
	mov.b32 	%r334, %f619;
	shl.b32 	%r335, %r334, 23;
	mov.b32 	%f624, %r335;
	ex2.approx.ftz.f32 	%f625, %f623;
	mul.f32 	%f502, %f625, %f624;
	// begin inline asm
	{  cvt.rn.f16.f32 %rs7, %f502;}

	// end inline asm
	st.shared.u16 	[%r318+12], %rs7;
	add.f32 	%f626, %f610, %f502;
	add.s32 	%r336, %r601, 7;
	ld.shared.f32 	%f627, [%r315+-3940];
	mul.f32 	%f628, %f345, %f627;
	add.s64 	%rd88, %rd127, -8;
	setp.le.s64 	%p104, %rd29, %rd88;
	setp.gt.s32 	%p105, %r336, %r314;
	selp.f32 	%f629, 0fC7435000, %f628, %p104;
	selp.f32 	%f630, 0fC7435000, %f629, %p105;
	selp.f32 	%f631, 0fC7435000, %f630, %p89;
	sub.f32 	%f632, %f631, %f512;
	fma.rn.f32 	%f633, %f632, 0f3BBB989D, 0f3F000000;
	cvt.sat.f32.f32 	%f634, %f633;
	fma.rm.f32 	%f635, %f634, %f522, %f521;
	add.f32 	%f636, %f635, 0fCB40007F;
	neg.f32 	%f637, %f636;
	fma.rn.f32 	%f638, %f632, 0f3FB8AA3B, %f637;
	fma.rn.f32 	%f639, %f632, 0f32A57060, %f638;
	mov.b32 	%r337, %f635;
	shl.b32 	%r338, %r337, 23;
	mov.b32 	%f640, %r338;
	ex2.approx.ftz.f32 	%f641, %f639;
	mul.f32 	%f503, %f641, %f640;
	// begin inline asm
	{  cvt.rn.f16.f32 %rs8, %f503;}

	// end inline asm
	st.shared.u16 	[%r318+14], %rs8;
	add.f32 	%f642, %f626, %f503;
	add.s32 	%r339, %r601, 8;
	ld.shared.f32 	%f643, [%r315+-3936];
	mul.f32 	%f644, %f345, %f643;
	add.s64 	%rd89, %rd127, -7;
	setp.le.s64 	%p106, %rd29, %rd89;
	setp.gt.s32 	%p107, %r339, %r314;
	selp.f32 	%f645, 0fC7435000, %f644, %p106;
	selp.f32 	%f646, 0fC7435000, %f645, %p107;
	selp.f32 	%f647, 0fC7435000, %f646, %p89;
	sub.f32 	%f648, %f647, %f512;
	fma.rn.f32 	%f649, %f648, 0f3BBB989D, 0f3F000000;
	cvt.sat.f32.f32 	%f650, %f649;
	fma.rm.f32 	%f651, %f650, %f522, %f521;
	add.f32 	%f652, %f651, 0fCB40007F;
	neg.f32 	%f653, %f652;
	fma.rn.f32 	%f654, %f648, 0f3FB8AA3B, %f653;
	fma.rn.f32 	%f655, %f648, 0f32A57060, %f654;
	mov.b32 	%r340, %f651;
	shl.b32 	%r341, %r340, 23;
	mov.b32 	%f656, %r341;
	ex2.approx.ftz.f32 	%f657, %f655;
	mul.f32 	%f504, %f657, %f656;
	// begin inline asm
	{  cvt.rn.f16.f32 %rs9, %f504;}

	// end inline asm
	st.shared.u16 	[%r318+16], %rs9;
	add.f32 	%f658, %f642, %f504;
	add.s32 	%r342, %r601, 9;
	ld.shared.f32 	%f659, [%r315+-3932];
	mul.f32 	%f660, %f345, %f659;
	add.s64 	%rd90, %rd127, -6;
	setp.le.s64 	%p108, %rd29, %rd90;
	setp.gt.s32 	%p109, %r342, %r314;
	selp.f32 	%f661, 0fC7435000, %f660, %p108;
	selp.f32 	%f662, 0fC7435000, %f661, %p109;
	selp.f32 	%f663, 0fC7435000, %f662, %p89;
	sub.f32 	%f664, %f663, %f512;
	fma.rn.f32 	%f665, %f664, 0f3BBB989D, 0f3F000000;
	cvt.sat.f32.f32 	%f666, %f665;
	fma.rm.f32 	%f667, %f666, %f522, %f521;
	add.f32 	%f668, %f667, 0fCB40007F;
	neg.f32 	%f669, %f668;
	fma.rn.f32 	%f670, %f664, 0f3FB8AA3B, %f669;
	fma.rn.f32 	%f671, %f664, 0f32A57060, %f670;
	mov.b32 	%r343, %f667;
	shl.b32 	%r344, %r343, 23;
	mov.b32 	%f672, %r344;
	ex2.approx.ftz.f32 	%f673, %f671;
	mul.f32 	%f505, %f673, %f672;
	// begin inline asm
	{  cvt.rn.f16.f32 %rs10, %f505;}

	// end inline asm
	st.shared.u16 	[%r318+18], %rs10;
	add.f32 	%f674, %f658, %f505;
	add.s32 	%r345, %r601, 10;
	ld.shared.f32 	%f675, [%r315+-3928];
	mul.f32 	%f676, %f345, %f675;
	add.s64 	%rd91, %rd127, -5;
	setp.le.s64 	%p110, %rd29, %rd91;
	setp.gt.s32 	%p111, %r345, %r314;
	selp.f32 	%f677, 0fC7435000, %f676, %p110;
	selp.f32 	%f678, 0fC7435000, %f677, %p111;
	selp.f32 	%f679, 0fC7435000, %f678, %p89;
	sub.f32 	%f680, %f679, %f512;
	fma.rn.f32 	%f681, %f680, 0f3BBB989D, 0f3F000000;
	cvt.sat.f32.f32 	%f682, %f681;
	fma.rm.f32 	%f683, %f682, %f522, %f521;
	add.f32 	%f684, %f683, 0fCB40007F;
	neg.f32 	%f685, %f684;
	fma.rn.f32 	%f686, %f680, 0f3FB8AA3B, %f685;
	fma.rn.f32 	%f687, %f680, 0f32A57060, %f686;
	mov.b32 	%r346, %f683;
	shl.b32 	%r347, %r346, 23;
	mov.b32 	%f688, %r347;
	ex2.approx.ftz.f32 	%f689, %f687;
	mul.f32 	%f506, %f689, %f688;
	// begin inline asm
	{  cvt.rn.f16.f32 %rs11, %f506;}

	// end inline asm
	st.shared.u16 	[%r318+20], %rs11;
	add.f32 	%f690, %f674, %f506;
	add.s32 	%r348, %r601, 11;
	ld.shared.f32 	%f691, [%r315+-3924];
	mul.f32 	%f692, %f345, %f691;
	add.s64 	%rd92, %rd127, -4;
	setp.le.s64 	%p112, %rd29, %rd92;
	setp.gt.s32 	%p113, %r348, %r314;
	selp.f32 	%f693, 0fC7435000, %f692, %p112;
	selp.f32 	%f694, 0fC7435000, %f693, %p113;
	selp.f32 	%f695, 0fC7435000, %f694, %p89;
	sub.f32 	%f696, %f695, %f512;
	fma.rn.f32 	%f697, %f696, 0f3BBB989D, 0f3F000000;
	cvt.sat.f32.f32 	%f698, %f697;
	fma.rm.f32 	%f699, %f698, %f522, %f521;
	add.f32 	%f700, %f699, 0fCB40007F;
	neg.f32 	%f701, %f700;
	fma.rn.f32 	%f702, %f696, 0f3FB8AA3B, %f701;
	fma.rn.f32 	%f703, %f696, 0f32A57060, %f702;
	mov.b32 	%r349, %f699;
	shl.b32 	%r350, %r349, 23;
	mov.b32 	%f704, %r350;
	ex2.approx.ftz.f32 	%f705, %f703;
	mul.f32 	%f507, %f705, %f704;
	// begin inline asm
	{  cvt.rn.f16.f32 %rs12, %f507;}

	// end inline asm
	st.shared.u16 	[%r318+22], %rs12;
	add.f32 	%f706, %f690, %f507;
	add.s32 	%r351, %r601, 12;
	ld.shared.f32 	%f707, [%r315+-3920];
	mul.f32 	%f708, %f345, %f707;
	add.s64 	%rd93, %rd127, -3;
	setp.le.s64 	%p114, %rd29, %rd93;
	setp.gt.s32 	%p115, %r351, %r314;
	selp.f32 	%f709, 0fC7435000, %f708, %p114;
	selp.f32 	%f710, 0fC7435000, %f709, %p115;
	selp.f32 	%f711, 0fC7435000, %f710, %p89;
	sub.f32 	%f712, %f711, %f512;
	fma.rn.f32 	%f713, %f712, 0f3BBB989D, 0f3F000000;
	cvt.sat.f32.f32 	%f714, %f713;
	fma.rm.f32 	%f715, %f714, %f522, %f521;
	add.f32 	%f716, %f715, 0fCB40007F;
	neg.f32 	%f717, %f716;
	fma.rn.f32 	%f718, %f712, 0f3FB8AA3B, %f717;
	fma.rn.f32 	%f719, %f712, 0f32A57060, %f718;
	mov.b32 	%r352, %f715;
	shl.b32 	%r353, %r352, 23;
	mov.b32 	%f720, %r353;
	ex2.approx.ftz.f32 	%f721, %f719;
	mul.f32 	%f508, %f721, %f720;
	// begin inline asm
	{  cvt.rn.f16.f32 %rs13, %f508;}

	// end inline asm
	st.shared.u16 	[%r318+24], %rs13;
	add.f32 	%f722, %f706, %f508;
	add.s32 	%r354, %r601, 13;
	ld.shared.f32 	%f723, [%r315+-3916];
	mul.f32 	%f724, %f345, %f723;
	add.s64 	%rd94, %rd127, -2;
	setp.le.s64 	%p116, %rd29, %rd94;
	setp.gt.s32 	%p117, %r354, %r314;
	selp.f32 	%f725, 0fC7435000, %f724, %p116;
	selp.f32 	%f726, 0fC7435000, %f725, %p117;
	selp.f32 	%f727, 0fC7435000, %f726, %p89;
	sub.f32 	%f728, %f727, %f512;
	fma.rn.f32 	%f729, %f728, 0f3BBB989D, 0f3F000000;
	cvt.sat.f32.f32 	%f730, %f729;
	fma.rm.f32 	%f731, %f730, %f522, %f521;
	add.f32 	%f732, %f731, 0fCB40007F;
	neg.f32 	%f733, %f732;
	fma.rn.f32 	%f734, %f728, 0f3FB8AA3B, %f733;
	fma.rn.f32 	%f735, %f728, 0f32A57060, %f734;
	mov.b32 	%r355, %f731;
	shl.b32 	%r356, %r355, 23;
	mov.b32 	%f736, %r356;
	ex2.approx.ftz.f32 	%f737, %f735;
	mul.f32 	%f509, %f737, %f736;
	// begin inline asm
	{  cvt.rn.f16.f32 %rs14, %f509;}

	// end inline asm
	st.shared.u16 	[%r318+26], %rs14;
	add.f32 	%f738, %f722, %f509;
	add.s32 	%r357, %r601, 14;
	ld.shared.f32 	%f739, [%r315+-3912];
	mul.f32 	%f740, %f345, %f739;
	add.s64 	%rd95, %rd127, -1;
	setp.le.s64 	%p118, %rd29, %rd95;
	setp.gt.s32 	%p119, %r357, %r314;
	selp.f32 	%f741, 0fC7435000, %f740, %p118;
	selp.f32 	%f742, 0fC7435000, %f741, %p119;
	selp.f32 	%f743, 0fC7435000, %f742, %p89;
	sub.f32 	%f744, %f743, %f512;
	fma.rn.f32 	%f745, %f744, 0f3BBB989D, 0f3F000000;
	cvt.sat.f32.f32 	%f746, %f745;
	fma.rm.f32 	%f747, %f746, %f522, %f521;
	add.f32 	%f748, %f747, 0fCB40007F;
	neg.f32 	%f749, %f748;
	fma.rn.f32 	%f750, %f744, 0f3FB8AA3B, %f749;
	fma.rn.f32 	%f751, %f744, 0f32A57060, %f750;
	mov.b32 	%r358, %f747;
	shl.b32 	%r359, %r358, 23;
	mov.b32 	%f752, %r359;
	ex2.approx.ftz.f32 	%f753, %f751;
	mul.f32 	%f510, %f753, %f752;
	// begin inline asm
	{  cvt.rn.f16.f32 %rs15, %f510;}

	// end inline asm
	st.shared.u16 	[%r318+28], %rs15;
	add.f32 	%f754, %f738, %f510;
	add.s32 	%r360, %r601, 15;
	ld.shared.f32 	%f755, [%r315+-3908];
	mul.f32 	%f756, %f345, %f755;
	setp.le.s64 	%p120, %rd29, %rd127;
	setp.gt.s32 	%p121, %r360, %r314;
	selp.f32 	%f757, 0fC7435000, %f756, %p120;
	selp.f32 	%f758, 0fC7435000, %f757, %p121;
	selp.f32 	%f759, 0fC7435000, %f758, %p89;
	sub.f32 	%f760, %f759, %f512;
	fma.rn.f32 	%f761, %f760, 0f3BBB989D, 0f3F000000;
	cvt.sat.f32.f32 	%f762, %f761;
	fma.rm.f32 	%f763, %f762, %f522, %f521;
	add.f32 	%f764, %f763, 0fCB40007F;
	neg.f32 	%f765, %f764;
	fma.rn.f32 	%f766, %f760, 0f3FB8AA3B, %f765;
	fma.rn.f32 	%f767, %f760, 0f32A57060, %f766;
	mov.b32 	%r361, %f763;
	shl.b32 	%r362, %r361, 23;
	mov.b32 	%f768, %r362;
	ex2.approx.ftz.f32 	%f769, %f767;
	mul.f32 	%f511, %f769, %f768;
	// begin inline asm
	{  cvt.rn.f16.f32 %rs16, %f511;}

	// end inline asm
	st.shared.u16 	[%r318+30], %rs16;
	add.f32 	%f770, %f754, %f511;
	mov.b32 	%r606, %f770;
$L__BB0_27:
	setp.gt.u32 	%p122, %r3, 15;
	bar.warp.sync 	-1;
	mov.b32 	%r607, -951889920;
	@%p122 bra 	$L__BB0_29;
	ld.local.u32 	%r607, [%rd14];
$L__BB0_29:
	setp.gt.u32 	%p123, %r3, 15;
	shfl.sync.idx.b32	%r132|%p124, %r607, %r112, 31, -1;
	mov.b32 	%r608, -951889920;
	@%p123 bra 	$L__BB0_31;
	ld.local.u32 	%r608, [%rd13];
$L__BB0_31:
	setp.gt.u32 	%p125, %r3, 15;
	shfl.sync.idx.b32	%r135|%p126, %r608, %r112, 31, -1;
	mov.b32 	%r609, -951889920;
	@%p125 bra 	$L__BB0_33;
	ld.local.u32 	%r609, [%rd14];
$L__BB0_33:
	setp.gt.u32 	%p127, %r3, 15;
	shfl.sync.idx.b32	%r138|%p128, %r609, %r113, 31, -1;
	mov.b32 	%r610, -951889920;
	@%p127 bra 	$L__BB0_35;
	ld.local.u32 	%r610, [%rd13];
$L__BB0_35:
	setp.gt.u32 	%p129, %r3, 15;
	shfl.sync.idx.b32	%r368|%p130, %r610, %r113, 31, -1;
	mov.b32 	%f771, %r368;
	mov.b32 	%f772, %r132;
	mov.b32 	%f773, %r135;
	sub.f32 	%f774, %f772, %f773;
	fma.rn.f32 	%f775, %f774, 0f3BBB989D, 0f3F000000;
	cvt.sat.f32.f32 	%f776, %f775;
	mov.f32 	%f777, 0f4B400001;
	mov.f32 	%f778, 0f437C0000;
	fma.rm.f32 	%f779, %f776, %f778, %f777;
	add.f32 	%f780, %f779, 0fCB40007F;
	neg.f32 	%f781, %f780;
	fma.rn.f32 	%f782, %f774, 0f3FB8AA3B, %f781;
	fma.rn.f32 	%f783, %f774, 0f32A57060, %f782;
	mov.b32 	%r369, %f779;
	shl.b32 	%r370, %r369, 23;
	mov.b32 	%f784, %r370;
	ex2.approx.ftz.f32 	%f785, %f783;
	mul.f32 	%f786, %f785, %f784;
	mov.b32 	%f787, %r138;
	sub.f32 	%f788, %f787, %f771;
	fma.rn.f32 	%f789, %f788, 0f3BBB989D, 0f3F000000;
	cvt.sat.f32.f32 	%f790, %f789;
	fma.rm.f32 	%f791, %f790, %f778, %f777;
	add.f32 	%f792, %f791, 0fCB40007F;
	neg.f32 	%f793, %f792;
	fma.rn.f32 	%f794, %f788, 0f3FB8AA3B, %f793;
	fma.rn.f32 	%f795, %f788, 0f32A57060, %f794;
	mov.b32 	%r371, %f791;
	shl.b32 	%r372, %r371, 23;
	mov.b32 	%f796, %r372;
	ex2.approx.ftz.f32 	%f797, %f795;
	mul.f32 	%f798, %f797, %f796;
	mul.f32 	%f161, %f786, %f1436;
	mul.f32 	%f162, %f786, %f1435;
	mul.f32 	%f163, %f786, %f1434;
	mul.f32 	%f164, %f786, %f1433;
	mul.f32 	%f165, %f798, %f1432;
	mul.f32 	%f166, %f798, %f1431;
	mul.f32 	%f167, %f798, %f1430;
	mul.f32 	%f168, %f798, %f1429;
	mov.b32 	%r611, -951889920;
	@%p129 bra 	$L__BB0_37;
	ld.local.u32 	%r611, [%rd14];
$L__BB0_37:
	setp.gt.u32 	%p131, %r3, 15;
	shfl.sync.idx.b32	%r143|%p132, %r611, %r112, 31, -1;
	mov.b32 	%r612, -951889920;
	@%p131 bra 	$L__BB0_39;
	ld.local.u32 	%r612, [%rd13];
$L__BB0_39:
	setp.gt.u32 	%p133, %r3, 15;
	shfl.sync.idx.b32	%r146|%p134, %r612, %r112, 31, -1;
	mov.b32 	%r613, -951889920;
	@%p133 bra 	$L__BB0_41;
	ld.local.u32 	%r613, [%rd14];
$L__BB0_41:
	setp.gt.u32 	%p135, %r3, 15;
	shfl.sync.idx.b32	%r149|%p136, %r613, %r113, 31, -1;
	mov.b32 	%r614, -951889920;
	@%p135 bra 	$L__BB0_43;
	ld.local.u32 	%r614, [%rd13];
$L__BB0_43:
	setp.gt.u32 	%p137, %r3, 15;
	shfl.sync.idx.b32	%r377|%p138, %r614, %r113, 31, -1;
	mov.b32 	%f799, %r377;
	mov.b32 	%f800, %r143;
	mov.b32 	%f801, %r146;
	sub.f32 	%f802, %f800, %f801;
	fma.rn.f32 	%f803, %f802, 0f3BBB989D, 0f3F000000;
	cvt.sat.f32.f32 	%f804, %f803;
	mov.f32 	%f805, 0f4B400001;
	mov.f32 	%f806, 0f437C0000;
	fma.rm.f32 	%f807, %f804, %f806, %f805;
	add.f32 	%f808, %f807, 0fCB40007F;
	neg.f32 	%f809, %f808;
	fma.rn.f32 	%f810, %f802, 0f3FB8AA3B, %f809;
	fma.rn.f32 	%f811, %f802, 0f32A57060, %f810;
	mov.b32 	%r378, %f807;
	shl.b32 	%r379, %r378, 23;
	mov.b32 	%f812, %r379;
	ex2.approx.ftz.f32 	%f813, %f811;
	mul.f32 	%f814, %f813, %f812;
	mov.b32 	%f815, %r149;
	sub.f32 	%f816, %f815, %f799;
	fma.rn.f32 	%f817, %f816, 0f3BBB989D, 0f3F000000;
	cvt.sat.f32.f32 	%f818, %f817;
	fma.rm.f32 	%f819, %f818, %f806, %f805;
	add.f32 	%f820, %f819, 0fCB40007F;
	neg.f32 	%f821, %f820;
	fma.rn.f32 	%f822, %f816, 0f3FB8AA3B, %f821;
	fma.rn.f32 	%f823, %f816, 0f32A57060, %f822;
	mov.b32 	%r380, %f819;
	shl.b32 	%r381, %r380, 23;
	mov.b32 	%f824, %r381;
	ex2.approx.ftz.f32 	%f825, %f823;
	mul.f32 	%f826, %f825, %f824;
	mul.f32 	%f169, %f814, %f1428;
	mul.f32 	%f170, %f814, %f1427;
	mul.f32 	%f171, %f814, %f1426;
	mul.f32 	%f172, %f814, %f1425;
	mul.f32 	%f173, %f826, %f1424;
	mul.f32 	%f174, %f826, %f1423;
	mul.f32 	%f175, %f826, %f1422;
	mul.f32 	%f176, %f826, %f1421;
	mov.b32 	%r615, -951889920;
	@%p137 bra 	$L__BB0_45;
	ld.local.u32 	%r615, [%rd14];
$L__BB0_45:
	setp.gt.u32 	%p139, %r3, 15;
	shfl.sync.idx.b32	%r154|%p140, %r615, %r112, 31, -1;
	mov.b32 	%r616, -951889920;
	@%p139 bra 	$L__BB0_47;
	ld.local.u32 	%r616, [%rd13];
$L__BB0_47:
	setp.gt.u32 	%p141, %r3, 15;
	shfl.sync.idx.b32	%r157|%p142, %r616, %r112, 31, -1;
	mov.b32 	%r617, -951889920;
	@%p141 bra 	$L__BB0_49;
	ld.local.u32 	%r617, [%rd14];
$L__BB0_49:
	setp.gt.u32 	%p143, %r3, 15;
	shfl.sync.idx.b32	%r160|%p144, %r617, %r113, 31, -1;
	mov.b32 	%r618, -951889920;
	@%p143 bra 	$L__BB0_51;
	ld.local.u32 	%r618, [%rd13];
$L__BB0_51:
	setp.gt.u32 	%p145, %r3, 15;
	shfl.sync.idx.b32	%r386|%p146, %r618, %r113, 31, -1;
	mov.b32 	%f827, %r386;
	mov.b32 	%f828, %r154;
	mov.b32 	%f829, %r157;
	sub.f32 	%f830, %f828, %f829;
	fma.rn.f32 	%f831, %f830, 0f3BBB989D, 0f3F000000;
	cvt.sat.f32.f32 	%f832, %f831;
	mov.f32 	%f833, 0f4B400001;
	mov.f32 	%f834, 0f437C0000;
	fma.rm.f32 	%f835, %f832, %f834, %f833;
	add.f32 	%f836, %f835, 0fCB40007F;
	neg.f32 	%f837, %f836;
	fma.rn.f32 	%f838, %f830, 0f3FB8AA3B, %f837;
	fma.rn.f32 	%f839, %f830, 0f32A57060, %f838;
	mov.b32 	%r387, %f835;
	shl.b32 	%r388, %r387, 23;
	mov.b32 	%f840, %r388;
	ex2.approx.ftz.f32 	%f841, %f839;
	mul.f32 	%f842, %f841, %f840;
	mov.b32 	%f843, %r160;
	sub.f32 	%f844, %f843, %f827;
	fma.rn.f32 	%f845, %f844, 0f3BBB989D, 0f3F000000;
	cvt.sat.f32.f32 	%f846, %f845;
	fma.rm.f32 	%f847, %f846, %f834, %f833;
	add.f32 	%f848, %f847, 0fCB40007F;
	neg.f32 	%f849, %f848;
	fma.rn.f32 	%f850, %f844, 0f3FB8AA3B, %f849;
	fma.rn.f32 	%f851, %f844, 0f32A57060, %f850;
	mov.b32 	%r389, %f847;
	shl.b32 	%r390, %r389, 23;
	mov.b32 	%f852, %r390;
	ex2.approx.ftz.f32 	%f853, %f851;
	mul.f32 	%f854, %f853, %f852;
	mul.f32 	%f177, %f842, %f1420;
	mul.f32 	%f178, %f842, %f1419;
	mul.f32 	%f179, %f842, %f1418;
	mul.f32 	%f180, %f842, %f1417;
	mul.f32 	%f181, %f854, %f1416;
	mul.f32 	%f182, %f854, %f1415;
	mul.f32 	%f183, %f854, %f1414;
	mul.f32 	%f184, %f854, %f1413;
	mov.b32 	%r619, -951889920;
	@%p145 bra 	$L__BB0_53;
	ld.local.u32 	%r619, [%rd14];
$L__BB0_53:
	setp.gt.u32 	%p147, %r3, 15;
	shfl.sync.idx.b32	%r165|%p148, %r619, %r112, 31, -1;
	mov.b32 	%r620, -951889920;
	@%p147 bra 	$L__BB0_55;
	ld.local.u32 	%r620, [%rd13];
$L__BB0_55:
	setp.gt.u32 	%p149, %r3, 15;
	shfl.sync.idx.b32	%r168|%p150, %r620, %r112, 31, -1;
	mov.b32 	%r621, -951889920;
	@%p149 bra 	$L__BB0_57;
	ld.local.u32 	%r621, [%rd14];
$L__BB0_57:
	setp.gt.u32 	%p151, %r3, 15;
	shfl.sync.idx.b32	%r171|%p152, %r621, %r113, 31, -1;
	mov.b32 	%r622, -951889920;
	@%p151 bra 	$L__BB0_59;
	ld.local.u32 	%r622, [%rd13];
$L__BB0_59:
	shfl.sync.idx.b32	%r394|%p153, %r622, %r113, 31, -1;
	mov.b32 	%f855, %r394;
	mov.b32 	%f856, %r165;
	mov.b32 	%f857, %r168;
	sub.f32 	%f858, %f856, %f857;
	fma.rn.f32 	%f859, %f858, 0f3BBB989D, 0f3F000000;
	cvt.sat.f32.f32 	%f860, %f859;
	mov.f32 	%f861, 0f4B400001;
	mov.f32 	%f862, 0f437C0000;
	fma.rm.f32 	%f863, %f860, %f862, %f861;
	add.f32 	%f864, %f863, 0fCB40007F;
	neg.f32 	%f865, %f864;
	fma.rn.f32 	%f866, %f858, 0f3FB8AA3B, %f865;
	fma.rn.f32 	%f867, %f858, 0f32A57060, %f866;
	mov.b32 	%r395, %f863;
	shl.b32 	%r396, %r395, 23;
	mov.b32 	%f868, %r396;
	ex2.approx.ftz.f32 	%f869, %f867;
	mul.f32 	%f870, %f869, %f868;
	mov.b32 	%f871, %r171;
	sub.f32 	%f872, %f871, %f855;
	fma.rn.f32 	%f873, %f872, 0f3BBB989D, 0f3F000000;
	cvt.sat.f32.f32 	%f874, %f873;
	fma.rm.f32 	%f875, %f874, %f862, %f861;
	add.f32 	%f876, %f875, 0fCB40007F;
	neg.f32 	%f877, %f876;
	fma.rn.f32 	%f878, %f872, 0f3FB8AA3B, %f877;
	fma.rn.f32 	%f879, %f872, 0f32A57060, %f878;
	mov.b32 	%r397, %f875;
	shl.b32 	%r398, %r397, 23;
	mov.b32 	%f880, %r398;
	ex2.approx.ftz.f32 	%f881, %f879;
	mul.f32 	%f882, %f881, %f880;
	mul.f32 	%f883, %f870, %f1412;
	mul.f32 	%f884, %f870, %f1411;
	mul.f32 	%f885, %f870, %f1410;
	mul.f32 	%f886, %f870, %f1409;
	mul.f32 	%f887, %f882, %f1408;
	mul.f32 	%f888, %f882, %f1407;
	mul.f32 	%f889, %f882, %f1406;
	mul.f32 	%f890, %f882, %f1405;
	shfl.sync.idx.b32	%r399|%p154, %r606, 0, 31, -1;
	mov.b32 	%f891, %r399;
	sub.f32 	%f892, %f1324, %f1404;
	fma.rn.f32 	%f893, %f892, 0f3BBB989D, 0f3F000000;
	cvt.sat.f32.f32 	%f894, %f893;
	fma.rm.f32 	%f895, %f894, %f862, %f861;
	add.f32 	%f896, %f895, 0fCB40007F;
	neg.f32 	%f897, %f896;
	fma.rn.f32 	%f898, %f892, 0f3FB8AA3B, %f897;
	fma.rn.f32 	%f899, %f892, 0f32A57060, %f898;
	mov.b32 	%r400, %f895;
	shl.b32 	%r401, %r400, 23;
	mov.b32 	%f900, %r401;
	ex2.approx.ftz.f32 	%f901, %f899;
	mul.f32 	%f902, %f901, %f900;
	fma.rn.f32 	%f1372, %f1372, %f902, %f891;
	st.local.f32 	[%rd1], %f1404;
	shfl.sync.idx.b32	%r402|%p155, %r606, 1, 31, -1;
	mov.b32 	%f903, %r402;
	sub.f32 	%f904, %f1323, %f1403;
	fma.rn.f32 	%f905, %f904, 0f3BBB989D, 0f3F000000;
	cvt.sat.f32.f32 	%f906, %f905;
	fma.rm.f32 	%f907, %f906, %f862, %f861;
	add.f32 	%f908, %f907, 0fCB40007F;
	neg.f32 	%f909, %f908;
	fma.rn.f32 	%f910, %f904, 0f3FB8AA3B, %f909;
	fma.rn.f32 	%f911, %f904, 0f32A57060, %f910;
	mov.b32 	%r403, %f907;
	shl.b32 	%r404, %r403, 23;
	mov.b32 	%f912, %r404;
	ex2.approx.ftz.f32 	%f913, %f911;
	mul.f32 	%f914, %f913, %f912;
	fma.rn.f32 	%f1371, %f1371, %f914, %f903;
	st.local.f32 	[%rd1+4], %f1403;
	shfl.sync.idx.b32	%r405|%p156, %r606, 2, 31, -1;
	mov.b32 	%f915, %r405;
	sub.f32 	%f916, %f1322, %f1402;
	fma.rn.f32 	%f917, %f916, 0f3BBB989D, 0f3F000000;
	cvt.sat.f32.f32 	%f918, %f917;
	fma.rm.f32 	%f919, %f918, %f862, %f861;
	add.f32 	%f920, %f919, 0fCB40007F;
	neg.f32 	%f921, %f920;
	fma.rn.f32 	%f922, %f916, 0f3FB8AA3B, %f921;
	fma.rn.f32 	%f923, %f916, 0f32A57060, %f922;
	mov.b32 	%r406, %f919;
	shl.b32 	%r407, %r406, 23;
	mov.b32 	%f924, %r407;
	ex2.approx.ftz.f32 	%f925, %f923;
	mul.f32 	%f926, %f925, %f924;
	fma.rn.f32 	%f1370, %f1370, %f926, %f915;
	st.local.f32 	[%rd1+8], %f1402;
	shfl.sync.idx.b32	%r408|%p157, %r606, 3, 31, -1;
	mov.b32 	%f927, %r408;
	sub.f32 	%f928, %f1321, %f1401;
	fma.rn.f32 	%f929, %f928, 0f3BBB989D, 0f3F000000;
	cvt.sat.f32.f32 	%f930, %f929;
	fma.rm.f32 	%f931, %f930, %f862, %f861;
	add.f32 	%f932, %f931, 0fCB40007F;
	neg.f32 	%f933, %f932;
	fma.rn.f32 	%f934, %f928, 0f3FB8AA3B, %f933;
	fma.rn.f32 	%f935, %f928, 0f32A57060, %f934;
	mov.b32 	%r409, %f931;
	shl.b32 	%r410, %r409, 23;
	mov.b32 	%f936, %r410;
	ex2.approx.ftz.f32 	%f937, %f935;
	mul.f32 	%f938, %f937, %f936;
	fma.rn.f32 	%f1369, %f1369, %f938, %f927;
	st.local.f32 	[%rd1+12], %f1401;
	shfl.sync.idx.b32	%r411|%p158, %r606, 4, 31, -1;
	mov.b32 	%f939, %r411;
	sub.f32 	%f940, %f1320, %f1400;
	fma.rn.f32 	%f941, %f940, 0f3BBB989D, 0f3F000000;
	cvt.sat.f32.f32 	%f942, %f941;
	fma.rm.f32 	%f943, %f942, %f862, %f861;
	add.f32 	%f944, %f943, 0fCB40007F;
	neg.f32 	%f945, %f944;
	fma.rn.f32 	%f946, %f940, 0f3FB8AA3B, %f945;
	fma.rn.f32 	%f947, %f940, 0f32A57060, %f946;
	mov.b32 	%r412, %f943;
	shl.b32 	%r413, %r412, 23;
	mov.b32 	%f948, %r413;
	ex2.approx.ftz.f32 	%f949, %f947;
	mul.f32 	%f950, %f949, %f948;
	fma.rn.f32 	%f1368, %f1368, %f950, %f939;
	st.local.f32 	[%rd1+16], %f1400;
	shfl.sync.idx.b32	%r414|%p159, %r606, 5, 31, -1;
	mov.b32 	%f951, %r414;
	sub.f32 	%f952, %f1319, %f1399;
	fma.rn.f32 	%f953, %f952, 0f3BBB989D, 0f3F000000;
	cvt.sat.f32.f32 	%f954, %f953;
	fma.rm.f32 	%f955, %f954, %f862, %f861;
	add.f32 	%f956, %f955, 0fCB40007F;
	neg.f32 	%f957, %f956;
	fma.rn.f32 	%f958, %f952, 0f3FB8AA3B, %f957;
	fma.rn.f32 	%f959, %f952, 0f32A57060, %f958;
	mov.b32 	%r415, %f955;
	shl.b32 	%r416, %r415, 23;
	mov.b32 	%f960, %r416;
	ex2.approx.ftz.f32 	%f961, %f959;
	mul.f32 	%f962, %f961, %f960;
	fma.rn.f32 	%f1367, %f1367, %f962, %f951;
	st.local.f32 	[%rd1+20], %f1399;
	shfl.sync.idx.b32	%r417|%p160, %r606, 6, 31, -1;
	mov.b32 	%f963, %r417;
	sub.f32 	%f964, %f1318, %f1398;
	fma.rn.f32 	%f965, %f964, 0f3BBB989D, 0f3F000000;
	cvt.sat.f32.f32 	%f966, %f965;
	fma.rm.f32 	%f967, %f966, %f862, %f861;
	add.f32 	%f968, %f967, 0fCB40007F;
	neg.f32 	%f969, %f968;
	fma.rn.f32 	%f970, %f964, 0f3FB8AA3B, %f969;
	fma.rn.f32 	%f971, %f964, 0f32A57060, %f970;
	mov.b32 	%r418, %f967;
	shl.b32 	%r419, %r418, 23;
	mov.b32 	%f972, %r419;
	ex2.approx.ftz.f32 	%f973, %f971;
	mul.f32 	%f974, %f973, %f972;
	fma.rn.f32 	%f1366, %f1366, %f974, %f963;
	st.local.f32 	[%rd1+24], %f1398;
	shfl.sync.idx.b32	%r420|%p161, %r606, 7, 31, -1;
	mov.b32 	%f975, %r420;
	sub.f32 	%f976, %f1317, %f1397;
	fma.rn.f32 	%f977, %f976, 0f3BBB989D, 0f3F000000;
	cvt.sat.f32.f32 	%f978, %f977;
	fma.rm.f32 	%f979, %f978, %f862, %f861;
	add.f32 	%f980, %f979, 0fCB40007F;
	neg.f32 	%f981, %f980;
	fma.rn.f32 	%f982, %f976, 0f3FB8AA3B, %f981;
	fma.rn.f32 	%f983, %f976, 0f32A57060, %f982;
	mov.b32 	%r421, %f979;
	shl.b32 	%r422, %r421, 23;
	mov.b32 	%f984, %r422;
	ex2.approx.ftz.f32 	%f985, %f983;
	mul.f32 	%f986, %f985, %f984;
	fma.rn.f32 	%f1365, %f1365, %f986, %f975;
	st.local.f32 	[%rd1+28], %f1397;
	shfl.sync.idx.b32	%r423|%p162, %r606, 8, 31, -1;
	mov.b32 	%f987, %r423;
	sub.f32 	%f988, %f1316, %f1396;
	fma.rn.f32 	%f989, %f988, 0f3BBB989D, 0f3F000000;
	cvt.sat.f32.f32 	%f990, %f989;
	fma.rm.f32 	%f991, %f990, %f862, %f861;
	add.f32 	%f992, %f991, 0fCB40007F;
	neg.f32 	%f993, %f992;
	fma.rn.f32 	%f994, %f988, 0f3FB8AA3B, %f993;
	fma.rn.f32 	%f995, %f988, 0f32A57060, %f994;
	mov.b32 	%r424, %f991;
	shl.b32 	%r425, %r424, 23;
	mov.b32 	%f996, %r425;
	ex2.approx.ftz.f32 	%f997, %f995;
	mul.f32 	%f998, %f997, %f996;
	fma.rn.f32 	%f1364, %f1364, %f998, %f987;
	st.local.f32 	[%rd1+32], %f1396;
	shfl.sync.idx.b32	%r426|%p163, %r606, 9, 31, -1;
	mov.b32 	%f999, %r426;
	sub.f32 	%f1000, %f1315, %f1395;
	fma.rn.f32 	%f1001, %f1000, 0f3BBB989D, 0f3F000000;
	cvt.sat.f32.f32 	%f1002, %f1001;
	fma.rm.f32 	%f1003, %f1002, %f862, %f861;
	add.f32 	%f1004, %f1003, 0fCB40007F;
	neg.f32 	%f1005, %f1004;
	fma.rn.f32 	%f1006, %f1000, 0f3FB8AA3B, %f1005;
	fma.rn.f32 	%f1007, %f1000, 0f32A57060, %f1006;
	mov.b32 	%r427, %f1003;
	shl.b32 	%r428, %r427, 23;
	mov.b32 	%f1008, %r428;
	ex2.approx.ftz.f32 	%f1009, %f1007;
	mul.f32 	%f1010, %f1009, %f1008;
	fma.rn.f32 	%f1363, %f1363, %f1010, %f999;
	st.local.f32 	[%rd1+36], %f1395;
	shfl.sync.idx.b32	%r429|%p164, %r606, 10, 31, -1;
	mov.b32 	%f1011, %r429;
	sub.f32 	%f1012, %f1314, %f1394;
	fma.rn.f32 	%f1013, %f1012, 0f3BBB989D, 0f3F000000;
	cvt.sat.f32.f32 	%f1014, %f1013;
	fma.rm.f32 	%f1015, %f1014, %f862, %f861;
	add.f32 	%f1016, %f1015, 0fCB40007F;
	neg.f32 	%f1017, %f1016;
	fma.rn.f32 	%f1018, %f1012, 0f3FB8AA3B, %f1017;
	fma.rn.f32 	%f1019, %f1012, 0f32A57060, %f1018;
	mov.b32 	%r430, %f1015;
	shl.b32 	%r431, %r430, 23;
	mov.b32 	%f1020, %r431;
	ex2.approx.ftz.f32 	%f1021, %f1019;
	mul.f32 	%f1022, %f1021, %f1020;
	fma.rn.f32 	%f1362, %f1362, %f1022, %f1011;
	st.local.f32 	[%rd1+40], %f1394;
	shfl.sync.idx.b32	%r432|%p165, %r606, 11, 31, -1;
	mov.b32 	%f1023, %r432;
	sub.f32 	%f1024, %f1313, %f1393;
	fma.rn.f32 	%f1025, %f1024, 0f3BBB989D, 0f3F000000;
	cvt.sat.f32.f32 	%f1026, %f1025;
	fma.rm.f32 	%f1027, %f1026, %f862, %f861;
	add.f32 	%f1028, %f1027, 0fCB40007F;
	neg.f32 	%f1029, %f1028;
	fma.rn.f32 	%f1030, %f1024, 0f3FB8AA3B, %f1029;
	fma.rn.f32 	%f1031, %f1024, 0f32A57060, %f1030;
	mov.b32 	%r433, %f1027;
	shl.b32 	%r434, %r433, 23;
	mov.b32 	%f1032, %r434;
	ex2.approx.ftz.f32 	%f1033, %f1031;
	mul.f32 	%f1034, %f1033, %f1032;
	fma.rn.f32 	%f1361, %f1361, %f1034, %f1023;
	st.local.f32 	[%rd1+44], %f1393;
	shfl.sync.idx.b32	%r435|%p166, %r606, 12, 31, -1;
	mov.b32 	%f1035, %r435;
	sub.f32 	%f1036, %f1312, %f1392;
	fma.rn.f32 	%f1037, %f1036, 0f3BBB989D, 0f3F000000;
	cvt.sat.f32.f32 	%f1038, %f1037;
	fma.rm.f32 	%f1039, %f1038, %f862, %f861;
	add.f32 	%f1040, %f1039, 0fCB40007F;
	neg.f32 	%f1041, %f1040;
	fma.rn.f32 	%f1042, %f1036, 0f3FB8AA3B, %f1041;
	fma.rn.f32 	%f1043, %f1036, 0f32A57060, %f1042;
	mov.b32 	%r436, %f1039;
	shl.b32 	%r437, %r436, 23;
	mov.b32 	%f1044, %r437;
	ex2.approx.ftz.f32 	%f1045, %f1043;
	mul.f32 	%f1046, %f1045, %f1044;
	fma.rn.f32 	%f1360, %f1360, %f1046, %f1035;
	st.local.f32 	[%rd1+48], %f1392;
	shfl.sync.idx.b32	%r438|%p167, %r606, 13, 31, -1;
	mov.b32 	%f1047, %r438;
	sub.f32 	%f1048, %f1311, %f1391;
	fma.rn.f32 	%f1049, %f1048, 0f3BBB989D, 0f3F000000;
	cvt.sat.f32.f32 	%f1050, %f1049;
	fma.rm.f32 	%f1051, %f1050, %f862, %f861;
	add.f32 	%f1052, %f1051, 0fCB40007F;
	neg.f32 	%f1053, %f1052;
	fma.rn.f32 	%f1054, %f1048, 0f3FB8AA3B, %f1053;
	fma.rn.f32 	%f1055, %f1048, 0f32A57060, %f1054;
	mov.b32 	%r439, %f1051;
	shl.b32 	%r440, %r439, 23;
	mov.b32 	%f1056, %r440;
	ex2.approx.ftz.f32 	%f1057, %f1055;
	mul.f32 	%f1058, %f1057, %f1056;
	fma.rn.f32 	%f1359, %f1359, %f1058, %f1047;
	st.local.f32 	[%rd1+52], %f1391;
	shfl.sync.idx.b32	%r441|%p168, %r606, 14, 31, -1;
	mov.b32 	%f1059, %r441;
	sub.f32 	%f1060, %f1310, %f1390;
	fma.rn.f32 	%f1061, %f1060, 0f3BBB989D, 0f3F000000;
	cvt.sat.f32.f32 	%f1062, %f1061;
	fma.rm.f32 	%f1063, %f1062, %f862, %f861;
	add.f32 	%f1064, %f1063, 0fCB40007F;
	neg.f32 	%f1065, %f1064;
	fma.rn.f32 	%f1066, %f1060, 0f3FB8AA3B, %f1065;
	fma.rn.f32 	%f1067, %f1060, 0f32A57060, %f1066;
	mov.b32 	%r442, %f1063;
	shl.b32 	%r443, %r442, 23;
	mov.b32 	%f1068, %r443;
	ex2.approx.ftz.f32 	%f1069, %f1067;
	mul.f32 	%f1070, %f1069, %f1068;
	fma.rn.f32 	%f1358, %f1358, %f1070, %f1059;
	st.local.f32 	[%rd1+56], %f1390;
	shfl.sync.idx.b32	%r444|%p169, %r606, 15, 31, -1;
	mov.b32 	%f1071, %r444;
	sub.f32 	%f1072, %f1309, %f1389;
	fma.rn.f32 	%f1073, %f1072, 0f3BBB989D, 0f3F000000;
	cvt.sat.f32.f32 	%f1074, %f1073;
	fma.rm.f32 	%f1075, %f1074, %f862, %f861;
	add.f32 	%f1076, %f1075, 0fCB40007F;
	neg.f32 	%f1077, %f1076;
	fma.rn.f32 	%f1078, %f1072, 0f3FB8AA3B, %f1077;
	fma.rn.f32 	%f1079, %f1072, 0f32A57060, %f1078;
	mov.b32 	%r445, %f1075;
	shl.b32 	%r446, %r445, 23;
	mov.b32 	%f1080, %r446;
	ex2.approx.ftz.f32 	%f1081, %f1079;
	mul.f32 	%f1082, %f1081, %f1080;
	fma.rn.f32 	%f1357, %f1357, %f1082, %f1071;
	st.local.f32 	[%rd1+60], %f1389;
	mov.b32 	%r447, 64;
	wmma.load.a.sync.aligned.row.m16n16k16.shared.f16 	{%r448, %r449, %r450, %r451, %r452, %r453, %r454, %r455}, [%r603], %r447;
	add.s32 	%r456, %r600, -96;
	mov.b32 	%r457, 72;
	wmma.load.b.sync.aligned.row.m16n16k16.shared.f16 	{%r458, %r459, %r460, %r461, %r462, %r463, %r464, %r465}, [%r456], %r457;
	wmma.mma.sync.aligned.row.row.m16n16k16.f32.f32 {%f1436, %f1435, %f1434, %f1433, %f1432, %f1431, %f1430, %f1429}, {%r448, %r449, %r450, %r451, %r452, %r453, %r454, %r455}, {%r458, %r459, %r460, %r461, %r462, %r463, %r464, %r465}, {%f161, %f162, %f163, %f164, %f165, %f166, %f167, %f168};
	add.s32 	%r466, %r600, -64;
	wmma.load.b.sync.aligned.row.m16n16k16.shared.f16 	{%r467, %r468, %r469, %r470, %r471, %r472, %r473, %r474}, [%r466], %r457;
	wmma.mma.sync.aligned.row.row.m16n16k16.f32.f32 {%f1428, %f1427, %f1426, %f1425, %f1424, %f1423, %f1422, %f1421}, {%r448, %r449, %r450, %r451, %r452, %r453, %r454, %r455}, {%r467, %r468, %r469, %r470, %r471, %r472, %r473, %r474}, {%f169, %f170, %f171, %f172, %f173, %f174, %f175, %f176};
	add.s32 	%r475, %r600, -32;
	wmma.load.b.sync.aligned.row.m16n16k16.shared.f16 	{%r476, %r477, %r478, %r479, %r480, %r481, %r482, %r483}, [%r475], %r457;
	wmma.mma.sync.aligned.row.row.m16n16k16.f32.f32 {%f1420, %f1419, %f1418, %f1417, %f1416, %f1415, %f1414, %f1413}, {%r448, %r449, %r450, %r451, %r452, %r453, %r454, %r455}, {%r476, %r477, %r478, %r479, %r480, %r481, %r482, %r483}, {%f177, %f178, %f179, %f180, %f181, %f182, %f183, %f184};
	wmma.load.b.sync.aligned.row.m16n16k16.shared.f16 	{%r484, %r485, %r486, %r487, %r488, %r489, %r490, %r491}, [%r600], %r457;
	wmma.mma.sync.aligned.row.row.m16n16k16.f32.f32 {%f1412, %f1411, %f1410, %f1409, %f1408, %f1407, %f1406, %f1405}, {%r448, %r449, %r450, %r451, %r452, %r453, %r454, %r455}, {%r484, %r485, %r486, %r487, %r488, %r489, %r490, %r491}, {%f883, %f884, %f885, %f886, %f887, %f888, %f889, %f890};
	add.s32 	%r604, %r604, 64;
	add.s32 	%r603, %r603, 32;
	add.s32 	%r602, %r602, 64;
	add.s64 	%rd127, %rd127, 16;
	add.s32 	%r601, %r601, 16;
	add.s32 	%r600, %r600, 2304;
	setp.eq.s32 	%p170, %r604, -3712;
	mov.f32 	%f1309, %f1389;
	mov.f32 	%f1310, %f1390;
	mov.f32 	%f1311, %f1391;
	mov.f32 	%f1312, %f1392;
	mov.f32 	%f1313, %f1393;
	mov.f32 	%f1314, %f1394;
	mov.f32 	%f1315, %f1395;
	mov.f32 	%f1316, %f1396;
	mov.f32 	%f1317, %f1397;
	mov.f32 	%f1318, %f1398;
	mov.f32 	%f1319, %f1399;
	mov.f32 	%f1320, %f1400;
	mov.f32 	%f1321, %f1401;
	mov.f32 	%f1322, %f1402;
	mov.f32 	%f1323, %f1403;
	mov.f32 	%f1324, %f1404;
	@%p170 bra 	$L__BB0_77;
	bra.uni 	$L__BB0_23;
$L__BB0_60:
	add.s32 	%r179, %r599, 1;
	setp.ge.s32 	%p171, %r179, %r106;
	@%p171 bra 	$L__BB0_76;
	cvt.u32.u64 	%r492, %rd16;
	and.b32  	%r493, %r179, 1;
	setp.eq.b32 	%p172, %r493, 1;
	selp.b32 	%r494, 4608, 0, %p172;
	shl.b32 	%r180, %r179, 6;
	or.b32  	%r181, %r492, %r494;
	mov.u32 	%r623, %r114;
$L__BB0_62:
	shr.u32 	%r495, %r623, 6;
	mad.lo.s32 	%r183, %r495, 72, %r181;
	add.s32 	%r496, %r180, %r495;
	cvt.u64.u32 	%rd96, %r496;
	setp.le.s64 	%p173, %rd29, %rd96;
	setp.gt.s64 	%p174, %rd29, %rd96;
	selp.b64 	%rd97, %rd96, %rd15, %p174;
	mul.lo.s64 	%rd20, %rd97, %rd30;
	@%p173 bra 	$L__BB0_64;
	add.s64 	%rd100, %rd20, %rd16;
	shl.b32 	%r503, %r183, 1;
	mov.u32 	%r504, smem;
	add.s32 	%r505, %r504, %r503;
	add.s32 	%r501, %r505, 26752;
	shl.b64 	%rd101, %rd100, 1;
	add.s64 	%rd98, %rd7, %rd101;
	// begin inline asm
	cp.async.ca.shared.global [%r501], [%rd98], 16;
	// end inline asm
	add.s64 	%rd99, %rd8, %rd101;
	add.s32 	%r502, %r505, 45184;
	// begin inline asm
	cp.async.ca.shared.global [%r502], [%rd99], 16;
	// end inline asm
	bra.uni 	$L__BB0_65;
$L__BB0_64:
	shl.b32 	%r497, %r183, 1;
	mov.u32 	%r498, smem;
	add.s32 	%r499, %r498, %r497;
	mov.b32 	%r500, 0;
	st.shared.v4.u32 	[%r499+26752], {%r500, %r500, %r500, %r500};
	st.shared.v4.u32 	[%r499+45184], {%r500, %r500, %r500, %r500};
$L__BB0_65:
	add.s32 	%r506, %r623, 256;
	shr.u32 	%r507, %r506, 6;
	mad.lo.s32 	%r184, %r507, 72, %r181;
	add.s32 	%r508, %r180, %r507;
	cvt.u64.u32 	%rd102, %r508;
	setp.gt.s64 	%p175, %rd29, %rd102;
	selp.b64 	%rd103, %rd102, %rd15, %p175;
	mul.lo.s64 	%rd21, %rd103, %rd30;
	@%p175 bra 	$L__BB0_67;
	shl.b32 	%r509, %r184, 1;
	mov.u32 	%r510, smem;
	add.s32 	%r511, %r510, %r509;
	mov.b32 	%r512, 0;
	st.shared.v4.u32 	[%r511+26752], {%r512, %r512, %r512, %r512};
	st.shared.v4.u32 	[%r511+45184], {%r512, %r512, %r512, %r512};
	bra.uni 	$L__BB0_68;
$L__BB0_67:
	add.s64 	%rd106, %rd21, %rd16;
	shl.b32 	%r515, %r184, 1;
	mov.u32 	%r516, smem;
	add.s32 	%r517, %r516, %r515;
	add.s32 	%r513, %r517, 26752;
	shl.b64 	%rd107, %rd106, 1;
	add.s64 	%rd104, %rd7, %rd107;
	// begin inline asm
	cp.async.ca.shared.global [%r513], [%rd104], 16;
	// end inline asm
	add.s64 	%rd105, %rd8, %rd107;
	add.s32 	%r514, %r517, 45184;
	// begin inline asm
	cp.async.ca.shared.global [%r514], [%rd105], 16;
	// end inline asm
$L__BB0_68:
	add.s32 	%r518, %r623, 512;
	shr.u32 	%r519, %r518, 6;
	mad.lo.s32 	%r185, %r519, 72, %r181;
	add.s32 	%r520, %r180, %r519;
	cvt.u64.u32 	%rd108, %r520;
	setp.gt.s64 	%p176, %rd29, %rd108;
	selp.b64 	%rd109, %rd108, %rd15, %p176;
	mul.lo.s64 	%rd22, %rd109, %rd30;
	@%p176 bra 	$L__BB0_70;
	shl.b32 	%r521, %r185, 1;
	mov.u32 	%r522, smem;
	add.s32 	%r523, %r522, %r521;
	mov.b32 	%r524, 0;
	st.shared.v4.u32 	[%r523+26752], {%r524, %r524, %r524, %r524};
	st.shared.v4.u32 	[%r523+45184], {%r524, %r524, %r524, %r524};
	bra.uni 	$L__BB0_71;
$L__BB0_70:
	add.s64 	%rd112, %rd22, %rd16;
	shl.b32 	%r527, %r185, 1;
	mov.u32 	%r528, smem;
	add.s32 	%r529, %r528, %r527;
	add.s32 	%r525, %r529, 26752;
	shl.b64 	%rd113, %rd112, 1;
	add.s64 	%rd110, %rd7, %rd113;
	// begin inline asm
	cp.async.ca.shared.global [%r525], [%rd110], 16;
	// end inline asm
	add.s64 	%rd111, %rd8, %rd113;
	add.s32 	%r526, %r529, 45184;
	// begin inline asm
	cp.async.ca.shared.global [%r526], [%rd111], 16;
	// end inline asm
$L__BB0_71:
	add.s32 	%r530, %r623, 768;
	shr.u32 	%r531, %r530, 6;
	mad.lo.s32 	%r186, %r531, 72, %r181;
	add.s32 	%r532, %r180, %r531;
	cvt.u64.u32 	%rd114, %r532;
	setp.gt.s64 	%p177, %rd29, %rd114;
	selp.b64 	%rd115, %rd114, %rd15, %p177;
	mul.lo.s64 	%rd23, %rd115, %rd30;
	@%p177 bra 	$L__BB0_73;
	shl.b32 	%r533, %r186, 1;
	mov.u32 	%r534, smem;
	add.s32 	%r535, %r534, %r533;
	mov.b32 	%r536, 0;
	st.shared.v4.u32 	[%r535+26752], {%r536, %r536, %r536, %r536};
	st.shared.v4.u32 	[%r535+45184], {%r536, %r536, %r536, %r536};
	bra.uni 	$L__BB0_74;
$L__BB0_73:
	add.s64 	%rd118, %rd23, %rd16;
	shl.b32 	%r539, %r186, 1;
	mov.u32 	%r540, smem;
	add.s32 	%r541, %r540, %r539;
	add.s32 	%r537, %r541, 26752;
	shl.b64 	%rd119, %rd118, 1;
	add.s64 	%rd116, %rd7, %rd119;
	// begin inline asm
	cp.async.ca.shared.global [%r537], [%rd116], 16;
	// end inline asm
	add.s64 	%rd117, %rd8, %rd119;
	add.s32 	%r538, %r541, 45184;
	// begin inline asm
	cp.async.ca.shared.global [%r538], [%rd117], 16;
	// end inline asm
$L__BB0_74:
	add.s32 	%r187, %r623, 1024;
	setp.lt.u32 	%p178, %r623, 3072;
	mov.u32 	%r623, %r187;
	@%p178 bra 	$L__BB0_62;
	// begin inline asm
	cp.async.commit_group;
	// end inline asm
	// begin inline asm
	cp.async.wait_group 1;
	// end inline asm
	bra.uni 	$L__BB0_77;
$L__BB0_76:
	// begin inline asm
	cp.async.wait_group 0;
	// end inline asm
$L__BB0_77:
	bar.sync 	0;
	add.s32 	%r599, %r599, 1;
	setp.ne.s32 	%p179, %r599, %r106;
	@%p179 bra 	$L__BB0_21;
	st.local.v4.f32 	[%rd2], {%f1372, %f1371, %f1370, %f1369};
	st.local.v4.f32 	[%rd2+16], {%f1368, %f1367, %f1366, %f1365};
	st.local.v4.f32 	[%rd2+32], {%f1364, %f1363, %f1362, %f1361};
	st.local.v4.f32 	[%rd2+48], {%f1360, %f1359, %f1358, %f1357};
$L__BB0_79:
	setp.lt.u32 	%p180, %r1, 32;
	cvt.s64.s32 	%rd120, %r5;
	setp.le.s64 	%p181, %rd29, %rd120;
	or.pred  	%p182, %p180, %p181;
	@%p182 bra 	$L__BB0_83;
	mov.u32 	%r542, smem;
	add.s32 	%r189, %r542, %r111;
	mov.b32 	%r543, 64;
	wmma.store.d.sync.aligned.row.m16n16k16.shared.f32 	[%r189], {%f1436, %f1435, %f1434, %f1433, %f1432, %f1431, %f1430, %f1429}, %r543;
	add.s32 	%r544, %r189, 64;
	wmma.store.d.sync.aligned.row.m16n16k16.shared.f32 	[%r544], {%f1428, %f1427, %f1426, %f1425, %f1424, %f1423, %f1422, %f1421}, %r543;
	add.s32 	%r545, %r189, 128;
	wmma.store.d.sync.aligned.row.m16n16k16.shared.f32 	[%r545], {%f1420, %f1419, %f1418, %f1417, %f1416, %f1415, %f1414, %f1413}, %r543;
	add.s32 	%r546, %r189, 192;
	wmma.store.d.sync.aligned.row.m16n16k16.shared.f32 	[%r546], {%f1412, %f1411, %f1410, %f1409, %f1408, %f1407, %f1406, %f1405}, %r543;
	bar.warp.sync 	-1;
	setp.gt.u32 	%p183, %r3, 15;
	@%p183 bra 	$L__BB0_83;
	add.s32 	%r547, %r5, %r3;
	cvt.s64.s32 	%rd24, %r547;
	setp.le.s64 	%p184, %rd29, %rd24;
	@%p184 bra 	$L__BB0_83;
	mul.wide.u32 	%rd121, %r3, 4;
	add.s64 	%rd122, %rd2, %rd121;
	ld.local.f32 	%f1147, [%rd122];
	mad.lo.s64 	%rd123, %rd30, %rd24, %rd4;
	add.f32 	%f1148, %f1147, 0f358637BD;
	shl.b32 	%r548, %r3, 8;
	add.s32 	%r549, %r189, %r548;
	ld.shared.v4.f32 	{%f1149, %f1150, %f1151, %f1152}, [%r549];
	div.rn.f32 	%f1083, %f1149, %f1148;
	// begin inline asm
	{  cvt.rn.f16.f32 %rs17, %f1083;}

	// end inline asm
	cvta.to.global.u64 	%rd124, %rd28;
	shl.b64 	%rd125, %rd123, 1;
	add.s64 	%rd126, %rd124, %rd125;
	st.global.u16 	[%rd126], %rs17;
	div.rn.f32 	%f1084, %f1150, %f1148;
	// begin inline asm
	{  cvt.rn.f16.f32 %rs18, %f1084;}

	// end inline asm
	st.global.u16 	[%rd126+2], %rs18;
	div.rn.f32 	%f1085, %f1151, %f1148;
	// begin inline asm
	{  cvt.rn.f16.f32 %rs19, %f1085;}

	// end inline asm
	st.global.u16 	[%rd126+4], %rs19;
	div.rn.f32 	%f1086, %f1152, %f1148;
	// begin inline asm
	{  cvt.rn.f16.f32 %rs20, %f1086;}

	// end inline asm
	st.global.u16 	[%rd126+6], %rs20;
	ld.shared.v4.f32 	{%f1153, %f1154, %f1155, %f1156}, [%r549+16];
	div.rn.f32 	%f1087, %f1153, %f1148;
	// begin inline asm
	{  cvt.rn.f16.f32 %rs21, %f1087;}

	// end inline asm
	st.global.u16 	[%rd126+8], %rs21;
	div.rn.f32 	%f1088, %f1154, %f1148;
	// begin inline asm
	{  cvt.rn.f16.f32 %rs22, %f1088;}

	// end inline asm
	st.global.u16 	[%rd126+10], %rs22;
	div.rn.f32 	%f1089, %f1155, %f1148;
	// begin inline asm
	{  cvt.rn.f16.f32 %rs23, %f1089;}

	// end inline asm
	st.global.u16 	[%rd126+12], %rs23;
	div.rn.f32 	%f1090, %f1156, %f1148;
	// begin inline asm
	{  cvt.rn.f16.f32 %rs24, %f1090;}

	// end inline asm
	st.global.u16 	[%rd126+14], %rs24;
	ld.shared.v4.f32 	{%f1157, %f1158, %f1159, %f1160}, [%r549+32];
	div.rn.f32 	%f1091, %f1157, %f1148;
	// begin inline asm
	{  cvt.rn.f16.f32 %rs25, %f1091;}

	// end inline asm
	st.global.u16 	[%rd126+16], %rs25;
	div.rn.f32 	%f1092, %f1158, %f1148;
	// begin inline asm
	{  cvt.rn.f16.f32 %rs26, %f1092;}

	// end inline asm
	st.global.u16 	[%rd126+18], %rs26;
	div.rn.f32 	%f1093, %f1159, %f1148;
	// begin inline asm
	{  cvt.rn.f16.f32 %rs27, %f1093;}

	// end inline asm
	st.global.u16 	[%rd126+20], %rs27;
	div.rn.f32 	%f1094, %f1160, %f1148;
	// begin inline asm
	{  cvt.rn.f16.f32 %rs28, %f1094;}

	// end inline asm
	st.global.u16 	[%rd126+22], %rs28;
	ld.shared.v4.f32 	{%f1161, %f1162, %f1163, %f1164}, [%r549+48];
	div.rn.f32 	%f1095, %f1161, %f1148;
	// begin inline asm
	{  cvt.rn.f16.f32 %rs29, %f1095;}

	// end inline asm
	st.global.u16 	[%rd126+24], %rs29;
	div.rn.f32 	%f1096, %f1162, %f1148;
	// begin inline asm
	{  cvt.rn.f16.f32 %rs30, %f1096;}

	// end inline asm
	st.global.u16 	[%rd126+26], %rs30;
	div.rn.f32 	%f1097, %f1163, %f1148;
	// begin inline asm
	{  cvt.rn.f16.f32 %rs31, %f1097;}

	// end inline asm
	st.global.u16 	[%rd126+28], %rs31;
	div.rn.f32 	%f1098, %f1164, %f1148;
	// begin inline asm
	{  cvt.rn.f16.f32 %rs32, %f1098;}

	// end inline asm
	st.global.u16 	[%rd126+30], %rs32;
	ld.shared.v4.f32 	{%f1165, %f1166, %f1167, %f1168}, [%r549+64];
	div.rn.f32 	%f1099, %f1165, %f1148;
	// begin inline asm
	{  cvt.rn.f16.f32 %rs33, %f1099;}

	// end inline asm
	st.global.u16 	[%rd126+32], %rs33;
	div.rn.f32 	%f1100, %f1166, %f1148;
	// begin inline asm
	{  cvt.rn.f16.f32 %rs34, %f1100;}

	// end inline asm
	st.global.u16 	[%rd126+34], %rs34;
	div.rn.f32 	%f1101, %f1167, %f1148;
	// begin inline asm
	{  cvt.rn.f16.f32 %rs35, %f1101;}

	// end inline asm
	st.global.u16 	[%rd126+36], %rs35;
	div.rn.f32 	%f1102, %f1168, %f1148;
	// begin inline asm
	{  cvt.rn.f16.f32 %rs36, %f1102;}

	// end inline asm
	st.global.u16 	[%rd126+38], %rs36;
	ld.shared.v4.f32 	{%f1169, %f1170, %f1171, %f1172}, [%r549+80];
	div.rn.f32 	%f1103, %f1169, %f1148;
	// begin inline asm
	{  cvt.rn.f16.f32 %rs37, %f1103;}

	// end inline asm
	st.global.u16 	[%rd126+40], %rs37;
	div.rn.f32 	%f1104, %f1170, %f1148;
	// begin inline asm
	{  cvt.rn.f16.f32 %rs38, %f1104;}

	// end inline asm
	st.global.u16 	[%rd126+42], %rs38;
	div.rn.f32 	%f1105, %f1171, %f1148;
	// begin inline asm
	{  cvt.rn.f16.f32 %rs39, %f1105;}

	// end inline asm
	st.global.u16 	[%rd126+44], %rs39;
	div.rn.f32 	%f1106, %f1172, %f1148;
	// begin inline asm
	{  cvt.rn.f16.f32 %rs40, %f1106;}

	// end inline asm
	st.global.u16 	[%rd126+46], %rs40;
	ld.shared.v4.f32 	{%f1173, %f1174, %f1175, %f1176}, [%r549+96];
	div.rn.f32 	%f1107, %f1173, %f1148;
	// begin inline asm
	{  cvt.rn.f16.f32 %rs41, %f1107;}

	// end inline asm
	st.global.u16 	[%rd126+48], %rs41;
	div.rn.f32 	%f1108, %f1174, %f1148;
	// begin inline asm
	{  cvt.rn.f16.f32 %rs42, %f1108;}

	// end inline asm
	st.global.u16 	[%rd126+50], %rs42;
	div.rn.f32 	%f1109, %f1175, %f1148;
	// begin inline asm
	{  cvt.rn.f16.f32 %rs43, %f1109;}

	// end inline asm
	st.global.u16 	[%rd126+52], %rs43;
	div.rn.f32 	%f1110, %f1176, %f1148;
	// begin inline asm
	{  cvt.rn.f16.f32 %rs44, %f1110;}

	// end inline asm
	st.global.u16 	[%rd126+54], %rs44;
	ld.shared.v4.f32 	{%f1177, %f1178, %f1179, %f1180}, [%r549+112];
	div.rn.f32 	%f1111, %f1177, %f1148;
	// begin inline asm
	{  cvt.rn.f16.f32 %rs45, %f1111;}

	// end inline asm
	st.global.u16 	[%rd126+56], %rs45;
	div.rn.f32 	%f1112, %f1178, %f1148;
	// begin inline asm
	{  cvt.rn.f16.f32 %rs46, %f1112;}

	// end inline asm
	st.global.u16 	[%rd126+58], %rs46;
	div.rn.f32 	%f1113, %f1179, %f1148;
	// begin inline asm
	{  cvt.rn.f16.f32 %rs47, %f1113;}

	// end inline asm
	st.global.u16 	[%rd126+60], %rs47;
	div.rn.f32 	%f1114, %f1180, %f1148;
	// begin inline asm
	{  cvt.rn.f16.f32 %rs48, %f1114;}

	// end inline asm
	st.global.u16 	[%rd126+62], %rs48;
	ld.shared.v4.f32 	{%f1181, %f1182, %f1183, %f1184}, [%r549+128];
	div.rn.f32 	%f1115, %f1181, %f1148;
	// begin inline asm
	{  cvt.rn.f16.f32 %rs49, %f1115;}

	// end inline asm
	st.global.u16 	[%rd126+64], %rs49;
	div.rn.f32 	%f1116, %f1182, %f1148;
	// begin inline asm
	{  cvt.rn.f16.f32 %rs50, %f1116;}

	// end inline asm
	st.global.u16 	[%rd126+66], %rs50;
	div.rn.f32 	%f1117, %f1183, %f1148;
	// begin inline asm
	{  cvt.rn.f16.f32 %rs51, %f1117;}

	// end inline asm
	st.global.u16 	[%rd126+68], %rs51;
	div.rn.f32 	%f1118, %f1184, %f1148;
	// begin inline asm
	{  cvt.rn.f16.f32 %rs52, %f1118;}

	// end inline asm
	st.global.u16 	[%rd126+70], %rs52;
	ld.shared.v4.f32 	{%f1185, %f1186, %f1187, %f1188}, [%r549+144];
	div.rn.f32 	%f1119, %f1185, %f1148;
	// begin inline asm
	{  cvt.rn.f16.f32 %rs53, %f1119;}

	// end inline asm
	st.global.u16 	[%rd126+72], %rs53;
	div.rn.f32 	%f1120, %f1186, %f1148;
	// begin inline asm
	{  cvt.rn.f16.f32 %rs54, %f1120;}

	// end inline asm
	st.global.u16 	[%rd126+74], %rs54;
	div.rn.f32 	%f1121, %f1187, %f1148;
	// begin inline asm
	{  cvt.rn.f16.f32 %rs55, %f1121;}

	// end inline asm
	st.global.u16 	[%rd126+76], %rs55;
	div.rn.f32 	%f1122, %f1188, %f1148;
	// begin inline asm
	{  cvt.rn.f16.f32 %rs56, %f1122;}

	// end inline asm
	st.global.u16 	[%rd126+78], %rs56;
	ld.shared.v4.f32 	{%f1189, %f1190, %f1191, %f1192}, [%r549+160];
	div.rn.f32 	%f1123, %f1189, %f1148;
	// begin inline asm
	{  cvt.rn.f16.f32 %rs57, %f1123;}

	// end inline asm
	st.global.u16 	[%rd126+80], %rs57;
	div.rn.f32 	%f1124, %f1190, %f1148;
	// begin inline asm
	{  cvt.rn.f16.f32 %rs58, %f1124;}

	// end inline asm
	st.global.u16 	[%rd126+82], %rs58;
	div.rn.f32 	%f1125, %f1191, %f1148;
	// begin inline asm
	{  cvt.rn.f16.f32 %rs59, %f1125;}

	// end inline asm
	st.global.u16 	[%rd126+84], %rs59;
	div.rn.f32 	%f1126, %f1192, %f1148;
	// begin inline asm
	{  cvt.rn.f16.f32 %rs60, %f1126;}

	// end inline asm
	st.global.u16 	[%rd126+86], %rs60;
	ld.shared.v4.f32 	{%f1193, %f1194, %f1195, %f1196}, [%r549+176];
	div.rn.f32 	%f1127, %f1193, %f1148;
	// begin inline asm
	{  cvt.rn.f16.f32 %rs61, %f1127;}

	// end inline asm
	st.global.u16 	[%rd126+88], %rs61;
	div.rn.f32 	%f1128, %f1194, %f1148;
	// begin inline asm
	{  cvt.rn.f16.f32 %rs62, %f1128;}

	// end inline asm
	st.global.u16 	[%rd126+90], %rs62;
	div.rn.f32 	%f1129, %f1195, %f1148;
	// begin inline asm
	{  cvt.rn.f16.f32 %rs63, %f1129;}

	// end inline asm
	st.global.u16 	[%rd126+92], %rs63;
	div.rn.f32 	%f1130, %f1196, %f1148;
	// begin inline asm
	{  cvt.rn.f16.f32 %rs64, %f1130;}

	// end inline asm
	st.global.u16 	[%rd126+94], %rs64;
	ld.shared.v4.f32 	{%f1197, %f1198, %f1199, %f1200}, [%r549+192];
	div.rn.f32 	%f1131, %f1197, %f1148;
	// begin inline asm
	{  cvt.rn.f16.f32 %rs65, %f1131;}

	// end inline asm
	st.global.u16 	[%rd126+96], %rs65;
	div.rn.f32 	%f1132, %f1198, %f1148;
	// begin inline asm
	{  cvt.rn.f16.f32 %rs66, %f1132;}

	// end inline asm
	st.global.u16 	[%rd126+98], %rs66;
	div.rn.f32 	%f1133, %f1199, %f1148;
	// begin inline asm
	{  cvt.rn.f16.f32 %rs67, %f1133;}

	// end inline asm
	st.global.u16 	[%rd126+100], %rs67;
	div.rn.f32 	%f1134, %f1200, %f1148;
	// begin inline asm
	{  cvt.rn.f16.f32 %rs68, %f1134;}

	// end inline asm
	st.global.u16 	[%rd126+102], %rs68;
	ld.shared.v4.f32 	{%f1201, %f1202, %f1203, %f1204}, [%r549+208];
	div.rn.f32 	%f1135, %f1201, %f1148;
	// begin inline asm
	{  cvt.rn.f16.f32 %rs69, %f1135;}

	// end inline asm
	st.global.u16 	[%rd126+104], %rs69;
	div.rn.f32 	%f1136, %f1202, %f1148;
	// begin inline asm
	{  cvt.rn.f16.f32 %rs70, %f1136;}

	// end inline asm
	st.global.u16 	[%rd126+106], %rs70;
	div.rn.f32 	%f1137, %f1203, %f1148;
	// begin inline asm
	{  cvt.rn.f16.f32 %rs71, %f1137;}

	// end inline asm
	st.global.u16 	[%rd126+108], %rs71;
	div.rn.f32 	%f1138, %f1204, %f1148;
	// begin inline asm
	{  cvt.rn.f16.f32 %rs72, %f1138;}

	// end inline asm
	st.global.u16 	[%rd126+110], %rs72;
	ld.shared.v4.f32 	{%f1205, %f1206, %f1207, %f1208}, [%r549+224];
	div.rn.f32 	%f1139, %f1205, %f1148;
	// begin inline asm
	{  cvt.rn.f16.f32 %rs73, %f1139;}

	// end inline asm
	st.global.u16 	[%rd126+112], %rs73;
	div.rn.f32 	%f1140, %f1206, %f1148;
	// begin inline asm
	{  cvt.rn.f16.f32 %rs74, %f1140;}

	// end inline asm
	st.global.u16 	[%rd126+114], %rs74;
	div.rn.f32 	%f1141, %f1207, %f1148;
	// begin inline asm
	{  cvt.rn.f16.f32 %rs75, %f1141;}

	// end inline asm
	st.global.u16 	[%rd126+116], %rs75;
	div.rn.f32 	%f1142, %f1208, %f1148;
	// begin inline asm
	{  cvt.rn.f16.f32 %rs76, %f1142;}

	// end inline asm
	st.global.u16 	[%rd126+118], %rs76;
	ld.shared.v4.f32 	{%f1209, %f1210, %f1211, %f1212}, [%r549+240];
	div.rn.f32 	%f1143, %f1209, %f1148;
	// begin inline asm
	{  cvt.rn.f16.f32 %rs77, %f1143;}

	// end inline asm
	st.global.u16 	[%rd126+120], %rs77;
	div.rn.f32 	%f1144, %f1210, %f1148;
	// begin inline asm
	{  cvt.rn.f16.f32 %rs78, %f1144;}

	// end inline asm
	st.global.u16 	[%rd126+122], %rs78;
	div.rn.f32 	%f1145, %f1211, %f1148;
	// begin inline asm
	{  cvt.rn.f16.f32 %rs79, %f1145;}

	// end inline asm
	st.global.u16 	[%rd126+124], %rs79;
	div.rn.f32 	%f1146, %f1212, %f1148;
	// begin inline asm
	{  cvt.rn.f16.f32 %rs80, %f1146;}

	// end inline asm
	st.global.u16 	[%rd126+126], %rs80;
$L__BB0_83:
	ret;

}


// ===== COMPILED SASS (sm_100) =====

	.target	sm_100

	.elftype	@"ET_EXEC"


//--------------------- .note.nv.tkinfo           --------------------------
	.section	.note.nv.tkinfo,"",@"SHT_NOTE"
	.sectionflags	@"SHF_NOTE_NV_TKINFO"
	.tkinfo
        /*0018*/ 	.word	0x00000002
        /*0030*/ 	.string	""
        /*0030*/ 	.string	"ptxas"
        /*0030*/ 	.string	"Cuda compilation tools, release 13.0, V13.0.88"
        /*0030*/ 	.string	"Build cuda_13.0.r13.0/compiler.36424714_0"
        /*0030*/ 	.string	"-arch sm_100 -m 64 "



//--------------------- .note.nv.cuinfo           --------------------------
	.section	.note.nv.cuinfo,"",@"SHT_NOTE"
	.sectionflags	@"SHF_NOTE_NV_CUINFO"
        /*0018*/ 	.short	0x0002
        /*001a*/ 	.short	0x0064
        /*001c*/ 	.short	0x0082
	.zero		2


//--------------------- .nv.info                  --------------------------
	.section	.nv.info,"",@"SHT_CUDA_INFO"
	.align	4


	//----- nvinfo : EIATTR_REGCOUNT
	.align		4
        /*0000*/ 	.byte	0x04, 0x2f
        /*0002*/ 	.short	(.L_1 - .L_0)
	.align		4
.L_0:
        /*0004*/ 	.word	index@(flash_attention_v2_kernel)
        /*0008*/ 	.word	0x000000ba


	//----- nvinfo : EIATTR_FRAME_SIZE
	.align		4
.L_1:
        /*000c*/ 	.byte	0x04, 0x11
        /*000e*/ 	.short	(.L_3 - .L_2)
	.align		4
.L_2:
        /*0010*/ 	.word	index@($__internal_0_$__cuda_sm3x_div_rn_noftz_f32_slowpath)
        /*0014*/ 	.word	0x000000c0


	//----- nvinfo : EIATTR_FRAME_SIZE
	.align		4
.L_3:
        /*0018*/ 	.byte	0x04, 0x11
        /*001a*/ 	.short	(.L_5 - .L_4)
	.align		4
.L_4:
        /*001c*/ 	.word	index@(flash_attention_v2_kernel)
        /*0020*/ 	.word	0x000000c0


	//----- nvinfo : EIATTR_MIN_STACK_SIZE
	.align		4
.L_5:
        /*0024*/ 	.byte	0x04, 0x12
        /*0026*/ 	.short	(.L_7 - .L_6)
	.align		4
.L_6:
        /*0028*/ 	.word	index@(flash_attention_v2_kernel)
        /*002c*/ 	.word	0x000000c0
.L_7:


//--------------------- .nv.compat                --------------------------
	.section	.nv.compat,"",@"SHT_CUDA_COMPAT_INFO"
	.align	4
        /*0000*/ 	.byte	0x02, 0x09, 0x00, 0x00, 0x02, 0x02, 0x01, 0x00, 0x02, 0x05, 0x05, 0x00, 0x03, 0x07, 0x01, 0x01
        /*0010*/ 	.byte	0x02, 0x03, 0x00, 0x00, 0x02, 0x06, 0x01, 0x00, 0x04, 0x0b, 0x08, 0x00, 0x01, 0x00, 0x00, 0x00
        /*0020*/ 	.byte	0x00, 0x00, 0x00, 0x00


//--------------------- .nv.info.flash_attention_v2_kernel --------------------------
	.section	.nv.info.flash_attention_v2_kernel,"",@"SHT_CUDA_INFO"
	.sectionflags	@""
	.align	4


	//----- nvinfo : EIATTR_CUDA_API_VERSION
	.align		4
        /*0000*/ 	.byte	0x04, 0x37
        /*0002*/ 	.short	(.L_9 - .L_8)
.L_8:
        /*0004*/ 	.word	0x00000082


	//----- nvinfo : EIATTR_KPARAM_INFO
	.align		4
.L_9:
        /*0008*/ 	.byte	0x04, 0x17
        /*000a*/ 	.short	(.L_11 - .L_10)
.L_10:
        /*000c*/ 	.word	0x00000000
        /*0010*/ 	.short	0x0008
        /*0012*/ 	.short	0x0040
        /*0014*/ 	.byte	0x00, 0xf0, 0x11, 0x00


	//----- nvinfo : EIATTR_KPARAM_INFO
	.align		4
.L_11:
        /*0018*/ 	.byte	0x04, 0x17
        /*001a*/ 	.short	(.L_13 - .L_12)
.L_12:
        /*001c*/ 	.word	0x00000000
        /*0020*/ 	.short	0x0007
        /*0022*/ 	.short	0x0038
        /*0024*/ 	.byte	0x00, 0xf0, 0x21, 0x00


	//----- nvinfo : EIATTR_KPARAM_INFO
	.align		4
.L_13:
        /*0028*/ 	.byte	0x04, 0x17
        /*002a*/ 	.short	(.L_15 - .L_14)
.L_14:
        /*002c*/ 	.word	0x00000000
        /*0030*/ 	.short	0x0006
        /*0032*/ 	.short	0x0030
        /*0034*/ 	.byte	0x00, 0xf0, 0x21, 0x00


	//----- nvinfo : EIATTR_KPARAM_INFO
	.align		4
.L_15:
        /*0038*/ 	.byte	0x04, 0x17
        /*003a*/ 	.short	(.L_17 - .L_16)
.L_16:
        /*003c*/ 	.word	0x00000000
        /*0040*/ 	.short	0x0005
        /*0042*/ 	.short	0x0028
        /*0044*/ 	.byte	0x00, 0xf0, 0x21, 0x00


	//----- nvinfo : EIATTR_KPARAM_INFO
	.align		4
.L_17:
        /*0048*/ 	.byte	0x04, 0x17
        /*004a*/ 	.short	(.L_19 - .L_18)
.L_18:
        /*004c*/ 	.word	0x00000000
        /*0050*/ 	.short	0x0004
        /*0052*/ 	.short	0x0020
        /*0054*/ 	.byte	0x00, 0xf0, 0x21, 0x00


	//----- nvinfo : EIATTR_KPARAM_INFO
	.align		4
.L_19:
        /*0058*/ 	.byte	0x04, 0x17
        /*005a*/ 	.short	(.L_21 - .L_20)
.L_20:
        /*005c*/ 	.word	0x00000000
        /*0060*/ 	.short	0x0003
        /*0062*/ 	.short	0x0018
        /*0064*/ 	.byte	0x00, 0xf5, 0x21, 0x00


	//----- nvinfo : EIATTR_KPARAM_INFO
	.align		4
.L_21:
        /*0068*/ 	.byte	0x04, 0x17
        /*006a*/ 	.short	(.L_23 - .L_22)
.L_22:
        /*006c*/ 	.word	0x00000000
        /*0070*/ 	.short	0x0002
        /*0072*/ 	.short	0x0010
        /*0074*/ 	.byte	0x00, 0xf5, 0x21, 0x00


	//----- nvinfo : EIATTR_KPARAM_INFO
	.align		4
.L_23:
        /*0078*/ 	.byte	0x04, 0x17
        /*007a*/ 	.short	(.L_25 - .L_24)
.L_24:
        /*007c*/ 	.word	0x00000000
        /*0080*/ 	.short	0x0001
        /*0082*/ 	.short	0x0008
        /*0084*/ 	.byte	0x00, 0xf5, 0x21, 0x00


	//----- nvinfo : EIATTR_KPARAM_INFO
	.align		4
.L_25:
        /*0088*/ 	.byte	0x04, 0x17
        /*008a*/ 	.short	(.L_27 - .L_26)
.L_26:
        /*008c*/ 	.word	0x00000000
        /*0090*/ 	.short	0x0000
        /*0092*/ 	.short	0x0000
        /*0094*/ 	.byte	0x00, 0xf5, 0x21, 0x00


	//----- nvinfo : EIATTR_SPARSE_MMA_MASK
	.align		4
.L_27:
        /*0098*/ 	.byte	0x03, 0x50
        /*009a*/ 	.short	0x0000


	//----- nvinfo : EIATTR_WMMA_USED
	.align		4
        /*009c*/ 	.byte	0x01, 0x2b
	.zero		2


	//----- nvinfo : EIATTR_MAXREG_COUNT
	.align		4
        /*00a0*/ 	.byte	0x03, 0x1b
        /*00a2*/ 	.short	0x00ff


	//----- nvinfo : EIATTR_NUM_BARRIERS
	.align		4
        /*00a4*/ 	.byte	0x02, 0x4c
        /*00a6*/ 	.byte	0x01
	.zero		1


	//----- nvinfo : EIATTR_MERCURY_ISA_VERSION
	.align		4
        /*00a8*/ 	.byte	0x03, 0x5f
        /*00aa*/ 	.short	0x0101


	//----- nvinfo : EIATTR_COOP_GROUP_MASK_REGIDS
	.align		4
        /*00ac*/ 	.byte	0x04, 0x29
        /*00ae*/ 	.short	(.L_29 - .L_28)


	//   ....[0]....
.L_28:
        /*00b0*/ 	.word	0xffffffff


	//   ....[1]....
        /*00b4*/ 	.word	0xffffffff


	//   ....[2]....
        /*00b8*/ 	.word	0xffffffff


	//   ....[3]....
        /*00bc*/ 	.word	0xffffffff


	//   ....[4]....
        /*00c0*/ 	.word	0xffffffff


	//   ....[5]....
        /*00c4*/ 	.word	0xffffffff


	//   ....[6]....
        /*00c8*/ 	.word	0xffffffff


	//   ....[7]....
        /*00cc*/ 	.word	0xffffffff


	//   ....[8]....
        /*00d0*/ 	.word	0xffffffff


	//   ....[9]....
        /*00d4*/ 	.word	0xffffffff


	//   ....[10]....
        /*00d8*/ 	.word	0xffffffff


	//   ....[11]....
        /*00dc*/ 	.word	0xffffffff


	//   ....[12]....
        /*00e0*/ 	.word	0xffffffff


	//   ....[13]....
        /*00e4*/ 	.word	0xffffffff


	//   ....[14]....
        /*00e8*/ 	.word	0xffffffff


	//   ....[15]....
        /*00ec*/ 	.word	0xffffffff


	//   ....[16]....
        /*00f0*/ 	.word	0xffffffff


	//   ....[17]....
        /*00f4*/ 	.word	0xffffffff


	//   ....[18]....
        /*00f8*/ 	.word	0xffffffff


	//   ....[19]....
        /*00fc*/ 	.word	0xffffffff


	//   ....[20]....
        /*0100*/ 	.word	0xffffffff


	//   ....[21]....
        /*0104*/ 	.word	0xffffffff


	//   ....[22]....
        /*0108*/ 	.word	0xffffffff


	//   ....[23]....
        /*010c*/ 	.word	0xffffffff


	//   ....[24]....
        /*0110*/ 	.word	0xffffffff


	//   ....[25]....
        /*0114*/ 	.word	0xffffffff


	//   ....[26]....
        /*0118*/ 	.word	0xffffffff


	//   ....[27]....
        /*011c*/ 	.word	0xffffffff


	//   ....[28]....
        /*0120*/ 	.word	0xffffffff


	//   ....[29]....
        /*0124*/ 	.word	0xffffffff


	//   ....[30]....
        /*0128*/ 	.word	0xffffffff


	//   ....[31]....
        /*012c*/ 	.word	0xffffffff


	//   ....[32]....
        /*0130*/ 	.word	0xffffffff


	//   ....[33]....
        /*0134*/ 	.word	0xffffffff


	//   ....[34]....
        /*0138*/ 	.word	0xffffffff


	//   ....[35]....
        /*013c*/ 	.word	0xffffffff


	//   ....[36]....
        /*0140*/ 	.word	0xffffffff


	//   ....[37]....
        /*0144*/ 	.word	0xffffffff


	//   ....[38]....
        /*0148*/ 	.word	0xffffffff


	//   ....[39]....
        /*014c*/ 	.word	0xffffffff


	//   ....[40]....
        /*0150*/ 	.word	0xffffffff


	//   ....[41]....
        /*0154*/ 	.word	0xffffffff


	//   ....[42]....
        /*0158*/ 	.word	0xffffffff


	//   ....[43]....
        /*015c*/ 	.word	0xffffffff


	//   ....[44]....
        /*0160*/ 	.word	0xffffffff


	//   ....[45]....
        /*0164*/ 	.word	0xffffffff


	//   ....[46]....
        /*0168*/ 	.word	0xffffffff


	//   ....[47]....
        /*016c*/ 	.word	0xffffffff


	//   ....[48]....
        /*0170*/ 	.word	0xffffffff


	//   ....[49]....
        /*0174*/ 	.word	0xffffffff


	//   ....[50]....
        /*0178*/ 	.word	0xffffffff


	//   ....[51]....
        /*017c*/ 	.word	0xffffffff


	//   ....[52]....
        /*0180*/ 	.word	0xffffffff


	//   ....[53]....
        /*0184*/ 	.word	0xffffffff


	//   ....[54]....
        /*0188*/ 	.word	0xffffffff


	//   ....[55]....
        /*018c*/ 	.word	0xffffffff


	//   ....[56]....
        /*0190*/ 	.word	0xffffffff


	//   ....[57]....
        /*0194*/ 	.word	0xffffffff


	//   ....[58]....
        /*0198*/ 	.word	0xffffffff


	//----- nvinfo : EIATTR_COOP_GROUP_INSTR_OFFSETS
	.align		4
.L_29:
        /*019c*/ 	.byte	0x04, 0x28
        /*019e*/ 	.short	(.L_31 - .L_30)


	//   ....[0]....
.L_30:
        /*01a0*/ 	.word	0x00000710


	//   ....[1]....
        /*01a4*/ 	.word	0x00000730


	//   ....[2]....
        /*01a8*/ 	.word	0x00000750


	//   ....[3]....
        /*01ac*/ 	.word	0x00000770


	//   ....[4]....
        /*01b0*/ 	.word	0x00000790


	//   ....[5]....
        /*01b4*/ 	.word	0x000007b0


	//   ....[6]....
        /*01b8*/ 	.word	0x000007d0


	//   ....[7]....
        /*01bc*/ 	.word	0x000007f0


	//   ....[8]....
        /*01c0*/ 	.word	0x00001600


	//   ....[9]....
        /*01c4*/ 	.word	0x00002250


	//   ....[10]....
        /*01c8*/ 	.word	0x00002290


	//   ....[11]....
        /*01cc*/ 	.word	0x000022c0


	//   ....[12]....
        /*01d0*/ 	.word	0x000022d0


	//   ....[13]....
        /*01d4*/ 	.word	0x000022e0


	//   ....[14]....
        /*01d8*/ 	.word	0x000022f0


	//   ....[15]....
        /*01dc*/ 	.word	0x00002300


	//   ....[16]....
        /*01e0*/ 	.word	0x00002310


	//   ....[17]....
        /*01e4*/ 	.word	0x00002330


	//   ....[18]....
        /*01e8*/ 	.word	0x00002350


	//   ....[19]....
        /*01ec*/ 	.word	0x00002370


	//   ....[20]....
        /*01f0*/ 	.word	0x00002390


	//   ....[21]....
        /*01f4*/ 	.word	0x000023b0


	//   ....[22]....
        /*01f8*/ 	.word	0x000023d0


	//   ....[23]....
        /*01fc*/ 	.word	0x000023f0


	//   ....[24]....
        /*0200*/ 	.word	0x00002410


	//   ....[25]....
        /*0204*/ 	.word	0x00003d20


	//   ....[26]....
        /*0208*/ 	.word	0x00004760


	//   ....[27]....
        /*020c*/ 	.word	0x00004770


	//   ....[28]....
        /*0210*/ 	.word	0x00004780


	//   ....[29]....
        /*0214*/ 	.word	0x000047a0


	//   ....[30]....
        /*0218*/ 	.word	0x000047c0


	//   ....[31]....
        /*021c*/ 	.word	0x000047d0


	//   ....[32]....
        /*0220*/ 	.word	0x00004800


	//   ....[33]....
        /*0224*/ 	.word	0x00004860


	//   ....[34]....
        /*0228*/ 	.word	0x000049b0


	//   ....[35]....
        /*022c*/ 	.word	0x000049e0


	//   ....[36]....
        /*0230*/ 	.word	0x00004ad0


	//   ....[37]....
        /*0234*/ 	.word	0x00004b10


	//   ....[38]....
        /*0238*/ 	.word	0x00004b80


	//   ....[39]....
        /*023c*/ 	.word	0x00004c50


	//   ....[40]....
        /*0240*/ 	.word	0x00004c90


	//   ....[41]....
        /*0244*/ 	.word	0x00004cd0


	//   ....[42]....
        /*0248*/ 	.word	0x00004d10


	//   ....[43]....
        /*024c*/ 	.word	0x00004f40


	//   ....[44]....
        /*0250*/ 	.word	0x00004f80


	//   ....[45]....
        /*0254*/ 	.word	0x00005020


	//   ....[46]....
        /*0258*/ 	.word	0x00005060


	//   ....[47]....
        /*025c*/ 	.word	0x000050a0


	//   ....[48]....
        /*0260*/ 	.word	0x00005120


	//   ....[49]....
        /*0264*/ 	.word	0x00005160


	//   ....[50]....
        /*0268*/ 	.word	0x000051f0


	//   ....[51]....
        /*026c*/ 	.word	0x00005260


	//   ....[52]....
        /*0270*/ 	.word	0x00005280


	//   ....[53]....
        /*0274*/ 	.word	0x000052c0


	//   ....[54]....
        /*0278*/ 	.word	0x00005300


	//   ....[55]....
        /*027c*/ 	.word	0x00005330


	//   ....[56]....
        /*0280*/ 	.word	0x00005350


	//   ....[57]....
        /*0284*/ 	.word	0x00005380


	//   ....[58]....
        /*0288*/ 	.word	0x000061b0


	//----- nvinfo : EIATTR_VRC_CTA_INIT_COUNT
	.align		4
.L_31:
        /*028c*/ 	.byte	0x02, 0x4a
	.zero		1
	.zero		1


	//----- nvinfo : EIATTR_EXIT_INSTR_OFFSETS
	.align		4
        /*0290*/ 	.byte	0x04, 0x1c
        /*0292*/ 	.short	(.L_33 - .L_32)


	//   ....[0]....
.L_32:
        /*0294*/ 	.word	0x00005fa0


	//   ....[1]....
        /*0298*/ 	.word	0x000061c0


	//   ....[2]....
        /*029c*/ 	.word	0x00006210


	//   ....[3]....
        /*02a0*/ 	.word	0x0000a6e0


	//----- nvinfo : EIATTR_MAX_THREADS
	.align		4
.L_33:
        /*02a4*/ 	.byte	0x04, 0x05
        /*02a6*/ 	.short	(.L_35 - .L_34)
.L_34:
        /*02a8*/ 	.word	0x00000080
        /*02ac*/ 	.word	0x00000001
        /*02b0*/ 	.word	0x00000001


	//----- nvinfo : EIATTR_CRS_STACK_SIZE
	.align		4
.L_35:
        /*02b4*/ 	.byte	0x04, 0x1e
        /*02b6*/ 	.short	(.L_37 - .L_36)
.L_36:
        /*02b8*/ 	.word	0x00000000


	//----- nvinfo : EIATTR_CBANK_PARAM_SIZE
	.align		4
.L_37:
        /*02bc*/ 	.byte	0x03, 0x19
        /*02be*/ 	.short	0x0044


	//----- nvinfo : EIATTR_PARAM_CBANK
	.align		4
        /*02c0*/ 	.byte	0x04, 0x0a
        /*02c2*/ 	.short	(.L_39 - .L_38)
	.align		4
.L_38:
        /*02c4*/ 	.word	index@(.nv.constant0.flash_attention_v2_kernel)
        /*02c8*/ 	.short	0x0380
        /*02ca*/ 	.short	0x0044


	//----- nvinfo : EIATTR_SW_WAR
	.align		4
.L_39:
        /*02cc*/ 	.byte	0x04, 0x36
        /*02ce*/ 	.short	(.L_41 - .L_40)
.L_40:
        /*02d0*/ 	.word	0x00000008
.L_41:


//--------------------- .nv.callgraph             --------------------------
	.section	.nv.callgraph,"",@"SHT_CUDA_CALLGRAPH"
	.align	4
	.sectionentsize	8
	.align		4
        /*0000*/ 	.word	0x00000000
	.align		4
        /*0004*/ 	.word	0xffffffff
	.align		4
        /*0008*/ 	.word	0x00000000
	.align		4
        /*000c*/ 	.word	0xfffffffe
	.align		4
        /*0010*/ 	.word	0x00000000
	.align		4
        /*0014*/ 	.word	0xfffffffd
	.align		4
        /*0018*/ 	.word	0x00000000
	.align		4
        /*001c*/ 	.word	0xfffffffc


//--------------------- .text.flash_attention_v2_kernel --------------------------
	.section	.text.flash_attention_v2_kernel,"ax",@progbits
	.align	128
        .global         flash_attention_v2_kernel
        .type           flash_attention_v2_kernel,@function
        .size           flash_attention_v2_kernel,(.L_x_168 - flash_attention_v2_kernel)
        .other          flash_attention_v2_kernel,@"STO_CUDA_ENTRY STV_DEFAULT"
flash_attention_v2_kernel:
.text.flash_attention_v2_kernel:
[----:B------:R-:W1:Y:S01]  /*0000*/  LDC R1, c[0x0][0x37c] ;  /* 0x0000df00ff017b82 */ /* 0x000e620000000800 */
[----:B------:R-:W2:Y:S07]  /*0010*/  S2R R128, SR_TID.X ;  /* 0x0000000000807919 */ /* 0x000eae0000002100 */
[----:B------:R-:W-:Y:S01]  /*0020*/  S2UR UR4, SR_CTAID.Y ;  /* 0x00000000000479c3 */ /* 0x000fe20000002600 */
[----:B------:R-:W3:Y:S01]  /*0030*/  LDCU.128 UR12, c[0x0][0x3b0] ;  /* 0x00007600ff0c77ac */ /* 0x000ee20008000c00 */
[----:B-1----:R-:W-:Y:S01]  /*0040*/  VIADD R1, R1, 0xffffff40 ;  /* 0xffffff4001017836 */ /* 0x002fe20000000000 */
[----:B------:R-:W1:Y:S01]  /*0050*/  S2R R27, SR_CTAID.X ;  /* 0x00000000001b7919 */ /* 0x000e620000002500 */
[----:B------:R-:W-:Y:S01]  /*0060*/  IMAD.MOV.U32 R12, RZ, RZ, -0x38bcb000 ;  /* 0xc7435000ff0c7424 */ /* 0x000fe200078e00ff */
[----:B------:R-:W4:Y:S01]  /*0070*/  LDCU.64 UR8, c[0x0][0x3a8] ;  /* 0x00007500ff0877ac */ /* 0x000f220008000a00 */
[----:B------:R-:W-:Y:S01]  /*0080*/  MOV R13, 0xc7435000 ;  /* 0xc7435000000d7802 */ /* 0x000fe20000000f00 */
[----:B------:R-:W-:Y:S01]  /*0090*/  IMAD.MOV.U32 R14, RZ, RZ, -0x38bcb000 ;  /* 0xc7435000ff0e7424 */ /* 0x000fe200078e00ff */
[----:B------:R-:W4:Y:S01]  /*00a0*/  S2UR UR7, SR_CTAID.Z ;  /* 0x00000000000779c3 */ /* 0x000f220000002700 */
[----:B------:R-:W-:Y:S01]  /*00b0*/  MOV R15, 0xc7435000 ;  /* 0xc7435000000f7802 */ /* 0x000fe20000000f00 */
[----:B------:R-:W-:Y:S01]  /*00c0*/  UMOV UR5, URZ ;  /* 0x000000ff00057c82 */ /* 0x000fe20008000000 */
[----:B------:R1:W-:Y:S04]  /*00d0*/  STL.128 [R1+0x40], RZ ;  /* 0x000040ff01007387 */ /* 0x0003e80000100c00 */
[----:B------:R1:W-:Y:S01]  /*00e0*/  STL.128 [R1], R12 ;  /* 0x0000000c01007387 */ /* 0x0003e20000100c00 */
[----:B------:R-:W5:Y:S01]  /*00f0*/  S2UR UR6, SR_CgaCtaId ;  /* 0x00000000000679c3 */ /* 0x000f620000008800 */
[----:B---3--:R-:W-:-:S02]  /*0100*/  IMAD.U32 R45, RZ, RZ, UR12 ;  /* 0x0000000cff2d7e24 */ /* 0x008fc4000f8e00ff */
[----:B------:R3:W-:Y:S01]  /*0110*/  STL.128 [R1+0x10], R12 ;  /* 0x0000100c01007387 */ /* 0x0007e20000100c00 */
[----:B------:R-:W-:Y:S02]  /*0120*/  IMAD.U32 R47, RZ, RZ, UR13 ;  /* 0x0000000dff2f7e24 */ /* 0x000fe4000f8e00ff */
[C---:B------:R-:W-:Y:S01]  /*0130*/  IMAD R5, R45.reuse, UR15, RZ ;  /* 0x0000000f2d057c24 */ /* 0x040fe2000f8e02ff */
[----:B------:R3:W-:Y:S01]  /*0140*/  STL.128 [R1+0x20], R12 ;  /* 0x0000200c01007387 */ /* 0x0007e20000100c00 */
[----:B------:R-:W-:-:S03]  /*0150*/  IMAD.WIDE.U32 R2, R45, UR14, RZ ;  /* 0x0000000e2d027c25 */ /* 0x000fc6000f8e00ff */
[----:B------:R3:W-:Y:S01]  /*0160*/  STL.128 [R1+0x30], R12 ;  /* 0x0000300c01007387 */ /* 0x0007e20000100c00 */
[----:B------:R-:W-:Y:S01]  /*0170*/  IMAD R5, R47, UR14, R5 ;  /* 0x0000000e2f057c24 */ /* 0x000fe2000f8e0205 */
[----:B--2---:R-:W-:Y:S02]  /*0180*/  ISETP.GE.U32.AND P0, PT, R128, 0x20, PT ;  /* 0x000000208000780c */ /* 0x004fe40003f06070 */
[----:B------:R3:W-:Y:S01]  /*0190*/  STL.128 [R1+0x50], RZ ;  /* 0x000050ff01007387 */ /* 0x0007e20000100c00 */
[----:B----4-:R-:W-:Y:S01]  /*01a0*/  UIMAD.WIDE.U32 UR4, UR7, UR8, UR4 ;  /* 0x00000008070472a5 */ /* 0x010fe2000f8e0004 */
[----:B------:R-:W-:Y:S01]  /*01b0*/  IMAD.IADD R0, R3, 0x1, R5 ;  /* 0x0000000103007824 */ /* 0x000fe200078e0205 */
[----:B------:R-:W-:Y:S01]  /*01c0*/  SHF.R.U32.HI R8, RZ, 0x5, R128 ;  /* 0x00000005ff087819 */ /* 0x000fe20000011680 */
[----:B------:R3:W-:Y:S01]  /*01d0*/  STL.128 [R1+0x60], RZ ;  /* 0x000060ff01007387 */ /* 0x0007e20000100c00 */
[----:B------:R-:W-:Y:S02]  /*01e0*/  UIMAD UR7, UR7, UR9, UR5 ;  /* 0x00000009070772a4 */ /* 0x000fe4000f8e0205 */
[----:B------:R-:W-:Y:S01]  /*01f0*/  IMAD R3, R0, UR4, RZ ;  /* 0x0000000400037c24 */ /* 0x000fe2000f8e02ff */
[----:B------:R3:W-:Y:S01]  /*0200*/  STL.128 [R1+0x70], RZ ;  /* 0x000070ff01007387 */ /* 0x0007e20000100c00 */
[----:B------:R-:W-:Y:S01]  /*0210*/  UMOV UR5, 0x400 ;  /* 0x0000040000057882 */ /* 0x000fe20000000000 */
[----:B------:R-:W-:Y:S01]  /*0220*/  IADD3 R4, PT, PT, R8, -0x1, RZ ;  /* 0xffffffff08047810 */ /* 0x000fe20007ffe0ff */
[----:B-----5:R-:W-:Y:S01]  /*0230*/  ULEA UR5, UR6, UR5, 0x18 ;  /* 0x0000000506057291 */ /* 0x020fe2000f8ec0ff */
[C---:B------:R-:W-:Y:S01]  /*0240*/  IMAD R25, R2.reuse, UR7, R3 ;  /* 0x0000000702197c24 */ /* 0x040fe2000f8e0203 */
[----:B------:R-:W2:Y:S01]  /*0250*/  LDCU.64 UR8, c[0x0][0x358] ;  /* 0x00006b00ff0877ac */ /* 0x000ea20008000a00 */
[----:B------:R-:W-:Y:S01]  /*0260*/  IMAD.WIDE.U32 R2, R2, UR4, RZ ;  /* 0x0000000402027c25 */ /* 0x000fe2000f8e00ff */
[----:B------:R-:W-:-:S02]  /*0270*/  LOP3.LUT R0, R128, 0x1f, RZ, 0xc0, !PT ;  /* 0x0000001f80007812 */ /* 0x000fc400078ec0ff */
[----:B------:R-:W-:Y:S01]  /*0280*/  LEA R5, R4, UR5, 0xb ;  /* 0x0000000504057c11 */ /* 0x000fe2000f8e58ff */
[----:B-1----:R-:W-:Y:S02]  /*0290*/  IMAD R27, R27, 0x4, R4 ;  /* 0x000000041b1b7824 */ /* 0x002fe400078e0204 */
[----:B------:R-:W-:Y:S01]  /*02a0*/  IMAD.IADD R25, R3, 0x1, R25 ;  /* 0x0000000103197824 */ /* 0x000fe200078e0219 */
[----:B------:R-:W-:Y:S01]  /*02b0*/  IADD3 R24, PT, PT, R5, 0x4880, RZ ;  /* 0x0000488005187810 */ /* 0x000fe20007ffe0ff */
[----:B------:R-:W-:Y:S01]  /*02c0*/  IMAD.SHL.U32 R27, R27, 0x10, RZ ;  /* 0x000000101b1b7824 */ /* 0x000fe200078e00ff */
[----:B---3--:R-:W-:Y:S06]  /*02d0*/  @!P0 BRA `(.L_x_0) ;  /* 0x0000000400488947 */ /* 0x008fec0003800000 */
[----:B------:R-:W-:Y:S01]  /*02e0*/  SHF.R.U32.HI R9, RZ, 0x1, R0 ;  /* 0x00000001ff097819 */ /* 0x000fe20000011600 */
[----:B------:R-:W-:Y:S01]  /*02f0*/  IMAD.MOV.U32 R7, RZ, RZ, -0x1 ;  /* 0xffffffffff077424 */ /* 0x000fe200078e00ff */
[----:B------:R-:W-:Y:S01]  /*0300*/  MOV R6, 0xffffffff ;  /* 0xffffffff00067802 */ /* 0x000fe20000000f00 */
[----:B------:R-:W1:Y:S01]  /*0310*/  LDCU.64 UR6, c[0x0][0x380] ;  /* 0x00007000ff0677ac */ /* 0x000e620008000a00 */
[----:B------:R-:W-:Y:S01]  /*0320*/  SHF.L.U32 R10, R128, 0x3, RZ ;  /* 0x00000003800a7819 */ /* 0x000fe200000006ff */
[----:B------:R-:W-:Y:S02]  /*0330*/  IMAD.IADD R13, R27, 0x1, R9 ;  /* 0x000000011b0d7824 */ /* 0x000fe400078e0209 */
[----:B------:R-:W-:Y:S01]  /*0340*/  IMAD.WIDE.U32 R6, R45, 0x1, R6 ;  /* 0x000000012d067825 */ /* 0x000fe200078e0006 */
[----:B------:R-:W-:Y:S02]  /*0350*/  LOP3.LUT R10, R10, 0x8, RZ, 0xc0, !PT ;  /* 0x000000080a0a7812 */ /* 0x000fe400078ec0ff */
[----:B------:R-:W-:Y:S01]  /*0360*/  ISETP.GE.U32.AND P0, PT, R13, R45, PT ;  /* 0x0000002d0d00720c */ /* 0x000fe20003f06070 */
[----:B------:R-:W-:Y:S01]  /*0370*/  IMAD.IADD R11, R7, 0x1, R47 ;  /* 0x00000001070b7824 */ /* 0x000fe200078e022f */
[----:B------:R-:W-:-:S02]  /*0380*/  SHF.R.S32.HI R16, RZ, 0x1f, R13 ;  /* 0x0000001fff107819 */ /* 0x000fc4000001140d */
[----:B------:R-:W-:Y:S02]  /*0390*/  ISETP.GE.U32.AND P1, PT, R10, UR14, PT ;  /* 0x0000000e0a007c0c */ /* 0x000fe4000bf26070 */
[C---:B------:R-:W-:Y:S02]  /*03a0*/  ISETP.GE.AND.EX P0, PT, R16.reuse, R47, PT, P0 ;  /* 0x0000002f1000720c */ /* 0x040fe40003f06300 */
[----:B------:R-:W-:Y:S02]  /*03b0*/  ISETP.GE.AND.EX P1, PT, RZ, UR15, PT, P1 ;  /* 0x0000000fff007c0c */ /* 0x000fe4000bf26310 */
[----:B------:R-:W-:Y:S02]  /*03c0*/  SEL R7, R13, R6, !P0 ;  /* 0x000000060d077207 */ /* 0x000fe40004000000 */
[----:B------:R-:W-:Y:S01]  /*03d0*/  SEL R6, R16, R11, !P0 ;  /* 0x0000000b10067207 */ /* 0x000fe20004000000 */
[----:B------:R-:W-:Y:S01]  /*03e0*/  IMAD.MOV.U32 R11, RZ, RZ, RZ ;  /* 0x000000ffff0b7224 */ /* 0x000fe200078e00ff */
[----:B------:R-:W-:-:S04]  /*03f0*/  ISETP.GT.U32.AND P0, PT, R7, RZ, PT ;  /* 0x000000ff0700720c */ /* 0x000fc80003f04070 */
[----:B------:R-:W-:-:S04]  /*0400*/  ISETP.GT.AND.EX P0, PT, R6, RZ, PT, P0 ;  /* 0x000000ff0600720c */ /* 0x000fc80003f04300 */
[----:B------:R-:W-:Y:S02]  /*0410*/  SEL R6, R6, RZ, P0 ;  /* 0x000000ff06067207 */ /* 0x000fe40000000000 */
[----:B------:R-:W-:Y:S02]  /*0420*/  SEL R15, R7, RZ, P0 ;  /* 0x000000ff070f7207 */ /* 0x000fe40000000000 */
[----:B------:R-:W-:Y:S01]  /*0430*/  ISETP.GE.U32.AND P0, PT, R13, R45, PT ;  /* 0x0000002d0d00720c */ /* 0x000fe20003f06070 */
[----:B------:R-:W-:Y:S02]  /*0440*/  IMAD R12, R6, UR14, RZ ;  /* 0x0000000e060c7c24 */ /* 0x000fe4000f8e02ff */
[----:B------:R-:W-:Y:S01]  /*0450*/  IMAD.WIDE.U32 R6, R15, UR14, R10 ;  /* 0x0000000e0f067c25 */ /* 0x000fe2000f8e000a */
[----:B------:R-:W-:-:S03]  /*0460*/  ISETP.GE.OR.EX P1, PT, R16, R47, P1, P0 ;  /* 0x0000002f1000720c */ /* 0x000fc60000f26700 */
[----:B------:R-:W-:Y:S01]  /*0470*/  IMAD R15, R15, UR15, R12 ;  /* 0x0000000f0f0f7c24 */ /* 0x000fe2000f8e020c */
[----:B------:R-:W-:-:S04]  /*0480*/  IADD3 R11, P2, PT, R2, R6, RZ ;  /* 0x00000006020b7210 */ /* 0x000fc80007f5e0ff */
[----:B------:R-:W-:Y:S01]  /*0490*/  IADD3.X R12, PT, PT, R25, R7, R15, P2, !PT ;  /* 0x00000007190c7210 */ /* 0x000fe200017fe40f */
[----:B------:R-:W-:Y:S01]  /*04a0*/  VIADD R7, R10, 0x10 ;  /* 0x000000100a077836 */ /* 0x000fe20000000000 */
[----:B-1----:R-:W-:Y:S02]  /*04b0*/  LEA R6, P3, R11, UR6, 0x1 ;  /* 0x000000060b067c11 */ /* 0x002fe4000f8608ff */
[----:B------:R-:W-:Y:S02]  /*04c0*/  CS2R R14, SRZ ;  /* 0x00000000000e7805 */ /* 0x000fe4000001ff00 */
[----:B------:R-:W-:Y:S02]  /*04d0*/  ISETP.GE.U32.AND P2, PT, R7, UR14, PT ;  /* 0x0000000e07007c0c */ /* 0x000fe4000bf46070 */
[----:B------:R-:W-:Y:S02]  /*04e0*/  LEA.HI.X R7, R11, UR7, R12, 0x1, P3 ;  /* 0x000000070b077c11 */ /* 0x000fe400098f0c0c */
[----:B------:R-:W-:-:S02]  /*04f0*/  CS2R R12, SRZ ;  /* 0x00000000000c7805 */ /* 0x000fc4000001ff00 */
[----:B------:R-:W-:-:S04]  /*0500*/  ISETP.GE.AND.EX P2, PT, RZ, UR15, PT, P2 ;  /* 0x0000000fff007c0c */ /* 0x000fc8000bf46320 */
[----:B------:R-:W-:Y:S01]  /*0510*/  ISETP.GE.OR.EX P2, PT, R16, R47, P2, P0 ;  /* 0x0000002f1000720c */ /* 0x000fe20001746700 */
[----:B--2---:R-:W2:Y:S01]  /*0520*/  @!P1 LDG.E.128.CONSTANT R12, desc[UR8][R6.64] ;  /* 0x00000008060c9981 */ /* 0x004ea2000c1e9d00 */
[C---:B------:R-:W-:Y:S02]  /*0530*/  IADD3 R11, PT, PT, R10.reuse, 0x20, RZ ;  /* 0x000000200a0b7810 */ /* 0x040fe40007ffe0ff */
[----:B------:R-:W-:Y:S02]  /*0540*/  CS2R R20, SRZ ;  /* 0x0000000000147805 */ /* 0x000fe4000001ff00 */
[----:B------:R-:W-:Y:S02]  /*0550*/  CS2R R22, SRZ ;  /* 0x0000000000167805 */ /* 0x000fe4000001ff00 */
[----:B------:R-:W-:Y:S01]  /*0560*/  ISETP.GE.U32.AND P1, PT, R11, UR14, PT ;  /* 0x0000000e0b007c0c */ /* 0x000fe2000bf26070 */
[----:B------:R-:W-:-:S03]  /*0570*/  VIADD R11, R10, 0x30 ;  /* 0x000000300a0b7836 */ /* 0x000fc60000000000 */
[----:B------:R-:W-:Y:S01]  /*0580*/  ISETP.GE.AND.EX P1, PT, RZ, UR15, PT, P1 ;  /* 0x0000000fff007c0c */ /* 0x000fe2000bf26310 */
[----:B------:R-:W3:Y:S01]  /*0590*/  @!P2 LDG.E.128.CONSTANT R20, desc[UR8][R6.64+0x20] ;  /* 0x000020080614a981 */ /* 0x000ee2000c1e9d00 */
[----:B------:R-:W-:Y:S02]  /*05a0*/  ISETP.GE.U32.AND P2, PT, R11, UR14, PT ;  /* 0x0000000e0b007c0c */ /* 0x000fe4000bf46070 */
[----:B------:R-:W-:Y:S02]  /*05b0*/  CS2R R28, SRZ ;  /* 0x00000000001c7805 */ /* 0x000fe4000001ff00 */
[----:B------:R-:W-:Y:S02]  /*05c0*/  ISETP.GE.OR.EX P1, PT, R16, R47, P1, P0 ;  /* 0x0000002f1000720c */ /* 0x000fe40000f26700 */
[----:B------:R-:W-:Y:S02]  /*05d0*/  CS2R R30, SRZ ;  /* 0x00000000001e7805 */ /* 0x000fe4000001ff00 */
[----:B------:R-:W-:-:S04]  /*05e0*/  ISETP.GE.AND.EX P2, PT, RZ, UR15, PT, P2 ;  /* 0x0000000fff007c0c */ /* 0x000fc8000bf46320 */
[----:B------:R-:W-:Y:S02]  /*05f0*/  ISETP.GE.OR.EX P2, PT, R16, R47, P2, P0 ;  /* 0x0000002f1000720c */ /* 0x000fe40001746700 */
[----:B------:R-:W-:Y:S02]  /*0600*/  CS2R R32, SRZ ;  /* 0x0000000000207805 */ /* 0x000fe4000001ff00 */
[----:B------:R-:W-:Y:S01]  /*0610*/  CS2R R34, SRZ ;  /* 0x0000000000227805 */ /* 0x000fe2000001ff00 */
[----:B------:R-:W4:Y:S08]  /*0620*/  @!P1 LDG.E.128.CONSTANT R28, desc[UR8][R6.64+0x40] ;  /* 0x00004008061c9981 */ /* 0x000f30000c1e9d00 */
[----:B------:R-:W5:Y:S01]  /*0630*/  @!P2 LDG.E.128.CONSTANT R32, desc[UR8][R6.64+0x60] ;  /* 0x000060080620a981 */ /* 0x000f62000c1e9d00 */
[----:B------:R-:W-:Y:S01]  /*0640*/  LEA R9, R9, R10, 0x4 ;  /* 0x0000000a09097211 */ /* 0x000fe200078e20ff */
[----:B------:R-:W1:Y:S04]  /*0650*/  S2R R17, SR_LANEID ;  /* 0x0000000000117919 */ /* 0x000e680000000000 */
[----:B------:R-:W-:-:S02]  /*0660*/  IMAD R5, R9, 0x2, R5 ;  /* 0x0000000209057824 */ /* 0x000fc400078e0205 */
[----:B------:R-:W-:Y:S01]  /*0670*/  IMAD R9, R9, 0x2, R24 ;  /* 0x0000000209097824 */ /* 0x000fe200078e0218 */
[----:B-1----:R-:W-:Y:S02]  /*0680*/  SHF.R.U32.HI R11, RZ, 0x3, R17 ;  /* 0x00000003ff0b7819 */ /* 0x002fe40000011611 */
[----:B------:R-:W-:-:S03]  /*0690*/  LOP3.LUT R16, R17, 0x7, RZ, 0xc0, !PT ;  /* 0x0000000711107812 */ /* 0x000fc600078ec0ff */
[----:B------:R-:W-:Y:S01]  /*06a0*/  IMAD.SHL.U32 R19, R11, 0x8, RZ ;  /* 0x000000080b137824 */ /* 0x000fe200078e00ff */
[----:B------:R-:W-:-:S04]  /*06b0*/  SHF.R.U32.HI R11, RZ, 0x4, R17 ;  /* 0x00000004ff0b7819 */ /* 0x000fc80000011611 */
[----:B------:R-:W-:Y:S01]  /*06c0*/  LOP3.LUT R16, R19, 0x8, R16, 0xe2, !PT ;  /* 0x0000000813107812 */ /* 0x000fe200078ee210 */
[----:B------:R-:W-:-:S05]  /*06d0*/  IMAD.SHL.U32 R11, R11, 0x8, RZ ;  /* 0x000000080b0b7824 */ /* 0x000fca00078e00ff */
[----:B------:R-:W-:-:S05]  /*06e0*/  LEA R11, R16, R11, 0x4 ;  /* 0x0000000b100b7211 */ /* 0x000fca00078e20ff */
[----:B------:R-:W-:Y:S01]  /*06f0*/  IMAD.U32 R11, R11, 0x2, R24 ;  /* 0x000000020b0b7824 */ /* 0x000fe200078e0018 */
[----:B--2---:R1:W-:Y:S01]  /*0700*/  STS.128 [R5+0x4880], R12 ;  /* 0x0048800c05007388 */ /* 0x0043e20000000c00 */
[----:B------:R-:W-:Y:S05]  /*0710*/  WARPSYNC.ALL ;  /* 0x0000000000007948 */ /* 0x000fea0003800000 */
[----:B------:R1:W2:Y:S01]  /*0720*/  LDSM.16.M88.4 R60, [R11] ;  /* 0x000000000b3c783b */ /* 0x0002a20000000200 */
[----:B------:R-:W-:-:S03]  /*0730*/  NOP ;  /* 0x0000000000007918 */ /* 0x000fc60000000000 */
[----:B---3--:R1:W-:Y:S01]  /*0740*/  STS.128 [R9], R20 ;  /* 0x0000001409007388 */ /* 0x0083e20000000c00 */
[----:B------:R-:W-:-:S03]  /*0750*/  NOP ;  /* 0x0000000000007918 */ /* 0x000fc60000000000 */
[----:B------:R1:W3:Y:S01]  /*0760*/  LDSM.16.M88.4 R56, [R11] ;  /* 0x000000000b38783b */ /* 0x0002e20000000200 */
[----:B------:R-:W-:-:S03]  /*0770*/  NOP ;  /* 0x0000000000007918 */ /* 0x000fc60000000000 */
[----:B----4-:R1:W-:Y:S01]  /*0780*/  STS.128 [R9], R28 ;  /* 0x0000001c09007388 */ /* 0x0103e20000000c00 */
[----:B------:R-:W-:-:S03]  /*0790*/  NOP ;  /* 0x0000000000007918 */ /* 0x000fc60000000000 */
[----:B------:R1:W4:Y:S01]  /*07a0*/  LDSM.16.M88.4 R52, [R11] ;  /* 0x000000000b34783b */ /* 0x0003220000000200 */
[----:B------:R-:W-:-:S03]  /*07b0*/  NOP ;  /* 0x0000000000007918 */ /* 0x000fc60000000000 */
[----:B-----5:R1:W-:Y:S01]  /*07c0*/  STS.128 [R9], R32 ;  /* 0x0000002009007388 */ /* 0x0203e20000000c00 */
[----:B------:R-:W-:-:S03]  /*07d0*/  NOP ;  /* 0x0000000000007918 */ /* 0x000fc60000000000 */
[----:B------:R1:W1:Y:S01]  /*07e0*/  LDSM.16.M88.4 R48, [R11] ;  /* 0x000000000b30783b */ /* 0x0002620000000200 */
[----:B--2---:R-:W-:Y:S01]  /*07f0*/  NOP ;  /* 0x0000000000007918 */ /* 0x004fe20000000000 */
.L_x_0:
[----:B------:R-:W5:Y:S01]  /*0800*/  LDCU.64 UR6, c[0x0][0x388] ;  /* 0x00007100ff0677ac */ /* 0x000f620008000a00 */
[C---:B------:R-:W-:Y:S01]  /*0810*/  SHF.L.U32 R96, R2.reuse, 0x1, RZ ;  /* 0x0000000102607819 */ /* 0x040fe200000006ff */
[----:B------:R-:W-:Y:S01]  /*0820*/  VIADD R93, R1, 0x40 ;  /* 0x00000040015d7836 */ /* 0x000fe20000000000 */
[----:B------:R-:W-:Y:S01]  /*0830*/  SHF.L.U64.HI R94, R2, 0x1, R25 ;  /* 0x00000001025e7819 */ /* 0x000fe20000010219 */
[----:B------:R-:W2:Y:S01]  /*0840*/  LDCU.64 UR10, c[0x0][0x390] ;  /* 0x00007200ff0a77ac */ /* 0x000ea20008000a00 */
[----:B------:R-:W-:Y:S02]  /*0850*/  ISETP.GT.U32.AND P0, PT, R128, 0x1f, PT ;  /* 0x0000001f8000780c */ /* 0x000fe40003f04070 */
[C---:B-----5:R-:W-:Y:S02]  /*0860*/  IADD3 R97, P1, PT, R96.reuse, UR6, RZ ;  /* 0x0000000660617c10 */ /* 0x060fe4000ff3e0ff */
[----:B--2---:R-:W-:Y:S02]  /*0870*/  IADD3 R96, P2, PT, R96, UR10, RZ ;  /* 0x0000000a60607c10 */ /* 0x004fe4000ff5e0ff */
[----:B------:R-:W-:-:S02]  /*0880*/  IADD3.X R95, PT, PT, R94, UR7, RZ, P1, !PT ;  /* 0x000000075e5f7c10 */ /* 0x000fc40008ffe4ff */
[----:B------:R-:W-:Y:S01]  /*0890*/  IADD3.X R94, PT, PT, R94, UR11, RZ, P2, !PT ;  /* 0x0000000b5e5e7c10 */ /* 0x000fe200097fe4ff */
[----:B------:R-:W-:Y:S05]  /*08a0*/  WARPSYNC.ALL ;  /* 0x0000000000007948 */ /* 0x000fea0003800000 */
[----:B------:R-:W-:Y:S01]  /*08b0*/  BAR.SYNC.DEFER_BLOCKING 0x0 ;  /* 0x0000000000007b1d */ /* 0x000fe20000010000 */
[----:B-1----:R-:W-:-:S05]  /*08c0*/  IADD3 R5, P1, PT, R45, 0x3f, RZ ;  /* 0x0000003f2d057810 */ /* 0x002fca0007f3e0ff */
[----:B------:R-:W-:Y:S01]  /*08d0*/  IMAD.X R6, RZ, RZ, R47, P1 ;  /* 0x000000ffff067224 */ /* 0x000fe200008e062f */
[----:B------:R-:W1:Y:S01]  /*08e0*/  LDCU.64 UR6, c[0x0][0x3b8] ;  /* 0x00007700ff0677ac */ /* 0x000e620008000a00 */
[----:B------:R-:W-:Y:S03]  /*08f0*/  BSSY.RECONVERGENT B0, `(.L_x_1) ;  /* 0x000003b000007945 */ /* 0x000fe60003800200 */
[----:B------:R-:W-:-:S04]  /*0900*/  SHF.R.S32.HI R92, RZ, 0x1f, R6 ;  /* 0x0000001fff5c7819 */ /* 0x000fc80000011406 */
[----:B------:R-:W-:-:S04]  /*0910*/  LEA.HI R92, P1, R92, R5, RZ, 0x6 ;  /* 0x000000055c5c7211 */ /* 0x000fc800078330ff */
[----:B------:R-:W-:-:S04]  /*0920*/  IADD3.X R5, PT, PT, RZ, R6, RZ, P1, !PT ;  /* 0x00000006ff057210 */ /* 0x000fc80000ffe4ff */
[----:B------:R-:W-:Y:S01]  /*0930*/  SHF.R.U64 R92, R92, 0x6, R5 ;  /* 0x000000065c5c7819 */ /* 0x000fe20000001205 */
[----:B------:R-:W-:Y:S06]  /*0940*/  @P0 BRA `(.L_x_2) ;  /* 0x0000000000d40947 */ /* 0x000fec0003800000 */
[----:B------:R-:W-:-:S13]  /*0950*/  ISETP.GE.AND P0, PT, R92, 0x1, PT ;  /* 0x000000015c00780c */ /* 0x000fda0003f06270 */
[----:B------:R-:W-:Y:S05]  /*0960*/  @!P0 BRA `(.L_x_3) ;  /* 0x0000000000c88947 */ /* 0x000fea0003800000 */
[----:B------:R-:W2:Y:S01]  /*0970*/  LDC.64 R18, c[0x0][0x3b0] ;  /* 0x0000ec00ff127b82 */ /* 0x000ea20000000a00 */
[----:B------:R-:W-:Y:S01]  /*0980*/  ISETP.GT.U32.AND P0, PT, R45, 0x1, PT ;  /* 0x000000012d00780c */ /* 0x000fe20003f04070 */
[----:B------:R-:W-:Y:S01]  /*0990*/  IMAD.SHL.U32 R9, R128, 0x8, RZ ;  /* 0x0000000880097824 */ /* 0x000fe200078e00ff */
[----:B------:R-:W-:Y:S02]  /*09a0*/  BSSY.RECONVERGENT B1, `(.L_x_4) ;  /* 0x000002d000017945 */ /* 0x000fe40003800200 */
[----:B------:R-:W-:Y:S02]  /*09b0*/  ISETP.GT.AND.EX P0, PT, R47, RZ, PT, P0 ;  /* 0x000000ff2f00720c */ /* 0x000fe40003f04300 */
[----:B------:R-:W-:Y:S02]  /*09c0*/  LOP3.LUT R5, R9, 0x38, RZ, 0xc0, !PT ;  /* 0x0000003809057812 */ /* 0x000fe400078ec0ff */
[----:B------:R-:W-:Y:S02]  /*09d0*/  SEL R15, R45, 0x1, P0 ;  /* 0x000000012d0f7807 */ /* 0x000fe40000000000 */
[----:B------:R-:W-:-:S02]  /*09e0*/  SEL R12, R47, RZ, P0 ;  /* 0x000000ff2f0c7207 */ /* 0x000fc40000000000 */
[----:B------:R-:W-:-:S04]  /*09f0*/  IADD3 R15, P1, PT, R15, -0x1, RZ ;  /* 0xffffffff0f0f7810 */ /* 0x000fc80007f3e0ff */
[----:B------:R-:W-:-:S09]  /*0a00*/  IADD3.X R12, PT, PT, R12, -0x1, RZ, P1, !PT ;  /* 0xffffffff0c0c7810 */ /* 0x000fd20000ffe4ff */
.L_x_8:
[----:B--2---:R-:W-:Y:S01]  /*0a10*/  IMAD.MOV.U32 R45, RZ, RZ, R18 ;  /* 0x000000ffff2d7224 */ /* 0x004fe200078e0012 */
[----:B------:R-:W-:Y:S01]  /*0a20*/  SHF.R.U32.HI R6, RZ, 0x6, R9 ;  /* 0x00000006ff067819 */ /* 0x000fe20000011609 */
[----:B------:R-:W-:Y:S01]  /*0a30*/  BSSY.RECONVERGENT B2, `(.L_x_5) ;  /* 0x0000022000027945 */ /* 0x000fe20003800200 */
[----:B------:R-:W-:Y:S02]  /*0a40*/  MOV R47, R19 ;  /* 0x00000013002f7202 */ /* 0x000fe40000000f00 */
[CC--:B------:R-:W-:Y:S01]  /*0a50*/  ISETP.GE.U32.AND P1, PT, R6.reuse, R45.reuse, PT ;  /* 0x0000002d0600720c */ /* 0x0c0fe20003f26070 */
[C---:B------:R-:W-:Y:S01]  /*0a60*/  IMAD R13, R6.reuse, 0x48, R5 ;  /* 0x00000048060d7824 */ /* 0x040fe200078e0205 */
[----:B------:R-:W-:Y:S02]  /*0a70*/  ISETP.GE.U32.AND P0, PT, R6, R45, PT ;  /* 0x0000002d0600720c */ /* 0x000fe40003f06070 */
[-C--:B------:R-:W-:Y:S02]  /*0a80*/  ISETP.GE.AND.EX P1, PT, RZ, R47.reuse, PT, P1 ;  /* 0x0000002fff00720c */ /* 0x080fe40003f26310 */
[----:B------:R-:W-:-:S02]  /*0a90*/  ISETP.GE.AND.EX P0, PT, RZ, R47, PT, P0 ;  /* 0x0000002fff00720c */ /* 0x000fc40003f06300 */
[C---:B------:R-:W-:Y:S01]  /*0aa0*/  ISETP.GE.U32.AND P2, PT, R9.reuse, 0xf00, PT ;  /* 0x00000f000900780c */ /* 0x040fe20003f46070 */
[----:B------:R-:W-:Y:S01]  /*0ab0*/  VIADD R9, R9, 0x100 ;  /* 0x0000010009097836 */ /* 0x000fe20000000000 */
[----:B------:R-:W-:Y:S02]  /*0ac0*/  SEL R17, R6, R15, !P0 ;  /* 0x0000000f06117207 */ /* 0x000fe40004000000 */
[----:B------:R-:W-:-:S05]  /*0ad0*/  SEL R10, R12, RZ, P0 ;  /* 0x000000ff0c0a7207 */ /* 0x000fca0000000000 */
[----:B------:R-:W-:Y:S05]  /*0ae0*/  @P1 BRA `(.L_x_6) ;  /* 0x00000000004c1947 */ /* 0x000fea0003800000 */
[----:B------:R-:W-:Y:S01]  /*0af0*/  MOV R7, RZ ;  /* 0x000000ff00077202 */ /* 0x000fe20000000f00 */
[----:B-1----:R-:W-:Y:S01]  /*0b00*/  IMAD R10, R10, UR6, RZ ;  /* 0x000000060a0a7c24 */ /* 0x002fe2000f8e02ff */
[----:B------:R-:W-:Y:S01]  /*0b10*/  LEA R13, R13, UR5, 0x1 ;  /* 0x000000050d0d7c11 */ /* 0x000fe2000f8e08ff */
[----:B------:R-:W-:Y:S02]  /*0b20*/  IMAD.MOV.U32 R6, RZ, RZ, R5 ;  /* 0x000000ffff067224 */ /* 0x000fe400078e0005 */
[C---:B------:R-:W-:Y:S02]  /*0b30*/  IMAD R11, R17.reuse, UR7, R10 ;  /* 0x00000007110b7c24 */ /* 0x040fe4000f8e020a */
[----:B------:R-:W-:-:S04]  /*0b40*/  IMAD.WIDE.U32 R6, R17, UR6, R6 ;  /* 0x0000000611067c25 */ /* 0x000fc8000f8e0006 */
[----:B------:R-:W-:Y:S02]  /*0b50*/  IMAD.IADD R11, R7, 0x1, R11 ;  /* 0x00000001070b7824 */ /* 0x000fe400078e020b */
[----:B------:R-:W-:-:S03]  /*0b60*/  IMAD.SHL.U32 R10, R6, 0x2, RZ ;  /* 0x00000002060a7824 */ /* 0x000fc600078e00ff */
[----:B------:R-:W-:Y:S02]  /*0b70*/  SHF.L.U64.HI R11, R6, 0x1, R11 ;  /* 0x00000001060b7819 */ /* 0x000fe4000001020b */
[C---:B------:R-:W-:Y:S02]  /*0b80*/  IADD3 R6, P0, PT, R10.reuse, R97, RZ ;  /* 0x000000610a067210 */ /* 0x040fe40007f1e0ff */
[----:B------:R-:W-:Y:S02]  /*0b90*/  IADD3 R10, P1, PT, R10, R96, RZ ;  /* 0x000000600a0a7210 */ /* 0x000fe40007f3e0ff */
[----:B------:R-:W-:-:S03]  /*0ba0*/  IADD3.X R7, PT, PT, R11, R95, RZ, P0, !PT ;  /* 0x0000005f0b077210 */ /* 0x000fc600007fe4ff */
[----:B------:R-:W-:Y:S02]  /*0bb0*/  IMAD.X R11, R11, 0x1, R94, P1 ;  /* 0x000000010b0b7824 */ /* 0x000fe400008e065e */
[----:B------:R-:W-:Y:S01]  /*0bc0*/  @!PT LDS RZ, [RZ] ;  /* 0x00000000fffff984 */ /* 0x000fe20000000800 */
[----:B------:R-:W-:Y:S01]  /*0bd0*/  @!PT LDS RZ, [RZ] ;  /* 0x00000000fffff984 */ /* 0x000fe20000000800 */
[----:B------:R-:W-:Y:S01]  /*0be0*/  @!PT LDS RZ, [RZ] ;  /* 0x00000000fffff984 */ /* 0x000fe20000000800 */
[----:B------:R1:W-:Y:S04]  /*0bf0*/  LDGSTS.E.128 [R13+0x6880], desc[UR8][R6.64] ;  /* 0x06880000060d7fae */ /* 0x0003e8000b9a1808 */
[----:B------:R1:W-:Y:S01]  /*0c00*/  LDGSTS.E.128 [R13+0xb080], desc[UR8][R10.64] ;  /* 0x0b0800000a0d7fae */ /* 0x0003e2000b9a1808 */
[----:B------:R-:W-:Y:S05]  /*0c10*/  BRA `(.L_x_7) ;  /* 0x00000000000c7947 */ /* 0x000fea0003800000 */
.L_x_6:
[----:B------:R-:W-:-:S05]  /*0c20*/  LEA R13, R13, UR5, 0x1 ;  /* 0x000000050d0d7c11 */ /* 0x000fca000f8e08ff */
[----:B------:R2:W-:Y:S04]  /*0c30*/  STS.128 [R13+0x6880], RZ ;  /* 0x006880ff0d007388 */ /* 0x0005e80000000c00 */
[----:B------:R2:W-:Y:S02]  /*0c40*/  STS.128 [R13+0xb080], RZ ;  /* 0x00b080ff0d007388 */ /* 0x0005e40000000c00 */
.L_x_7:
[----:B-1----:R-:W-:Y:S05]  /*0c50*/  BSYNC.RECONVERGENT B2 ;  /* 0x0000000000027941 */ /* 0x002fea0003800200 */
.L_x_5:
[----:B------:R-:W-:Y:S05]  /*0c60*/  @!P2 BRA `(.L_x_8) ;  /* 0xfffffffc0068a947 */ /* 0x000fea000383ffff */
[----:B------:R-:W-:Y:S05]  /*0c70*/  BSYNC.RECONVERGENT B1 ;  /* 0x0000000000017941 */ /* 0x000fea0003800200 */
.L_x_4:
[----:B------:R-:W0:Y:S02]  /*0c80*/  LDGDEPBAR ;  /* 0x00000000000079af */ /* 0x000e240000000000 */
.L_x_3:
[----:B------:R-:W-:-:S04]  /*0c90*/  DEPBAR.LE SB0, 0x1 ;  /* 0x000080400000791a */ /* 0x000fc80000000000 */
.L_x_2:
[----:B-1----:R-:W-:Y:S05]  /*0ca0*/  BSYNC.RECONVERGENT B0 ;  /* 0x0000000000007941 */ /* 0x002fea0003800200 */
.L_x_1:
[----:B------:R-:W-:Y:S01]  /*0cb0*/  ISETP.GE.AND P0, PT, R92, 0x1, PT ;  /* 0x000000015c00780c */ /* 0x000fe20003f06270 */
[----:B------:R-:W-:Y:S01]  /*0cc0*/  BAR.SYNC.DEFER_BLOCKING 0x0 ;  /* 0x0000000000007b1d */ /* 0x000fe20000010000 */
[----:B------:R-:W-:Y:S02]  /*0cd0*/  LEA R98, R4, 0x80, 0xc ;  /* 0x0000008004627811 */ /* 0x000fe400078e60ff */
[----:B------:R-:W-:Y:S02]  /*0ce0*/  CS2R R6, SRZ ;  /* 0x0000000000067805 */ /* 0x000fe4000001ff00 */
[----:B------:R-:W-:Y:S02]  /*0cf0*/  CS2R R4, SRZ ;  /* 0x0000000000047805 */ /* 0x000fe4000001ff00 */
[----:B------:R-:W-:Y:S02]  /*0d00*/  CS2R R90, SRZ ;  /* 0x00000000005a7805 */ /* 0x000fe4000001ff00 */
[----:B------:R-:W-:-:S02]  /*0d10*/  CS2R R88, SRZ ;  /* 0x0000000000587805 */ /* 0x000fc4000001ff00 */
[----:B------:R-:W-:Y:S02]  /*0d20*/  CS2R R86, SRZ ;  /* 0x0000000000567805 */ /* 0x000fe4000001ff00 */
[----:B------:R-:W-:Y:S02]  /*0d30*/  CS2R R84, SRZ ;  /* 0x0000000000547805 */ /* 0x000fe4000001ff00 */
        /* <DEDUP_REMOVED lines=9> */
[----:B------:R-:W-:Y:S01]  /*0dd0*/  CS2R R64, SRZ ;  /* 0x0000000000407805 */ /* 0x000fe2000001ff00 */
[----:B------:R-:W-:Y:S06]  /*0de0*/  @!P0 BRA `(.L_x_9) ;  /* 0x0000005000588947 */ /* 0x000fec0003800000 */
[----:B------:R-:W-:Y:S01]  /*0df0*/  ISETP.GT.U32.AND P0, PT, R45, 0x1, PT ;  /* 0x000000012d00780c */ /* 0x000fe20003f04070 */
[----:B------:R-:W-:Y:S01]  /*0e00*/  IMAD.IADD R103, R0, 0x1, R27 ;  /* 0x0000000100677824 */ /* 0x000fe200078e021b */
[----:B------:R-:W-:Y:S01]  /*0e10*/  SHF.R.U32.HI R102, RZ, 0x2, R0 ;  /* 0x00000002ff667819 */ /* 0x000fe20000011600 */
[----:B------:R-:W-:Y:S01]  /*0e20*/  IMAD.MOV.U32 R101, RZ, RZ, RZ ;  /* 0x000000ffff657224 */ /* 0x000fe200078e00ff */
[----:B------:R-:W-:Y:S01]  /*0e30*/  ISETP.GT.AND.EX P0, PT, R47, RZ, PT, P0 ;  /* 0x000000ff2f00720c */ /* 0x000fe20003f04300 */
[----:B------:R-:W-:Y:S01]  /*0e40*/  IMAD.MOV.U32 R31, RZ, RZ, -0x38bcb000 ;  /* 0xc7435000ff1f7424 */ /* 0x000fe200078e00ff */
[----:B------:R-:W-:Y:S02]  /*0e50*/  SHF.L.U32 R100, R128, 0x3, RZ ;  /* 0x0000000380647819 */ /* 0x000fe400000006ff */
[----:B------:R-:W-:Y:S02]  /*0e60*/  CS2R R22, SRZ ;  /* 0x0000000000167805 */ /* 0x000fe4000001ff00 */
[----:B------:R-:W-:-:S02]  /*0e70*/  SEL R99, R45, 0x1, P0 ;  /* 0x000000012d637807 */ /* 0x000fc40000000000 */
[----:B------:R-:W-:Y:S02]  /*0e80*/  CS2R R20, SRZ ;  /* 0x0000000000147805 */ /* 0x000fe4000001ff00 */
[----:B------:R-:W-:Y:S02]  /*0e90*/  SEL R107, R47, RZ, P0 ;  /* 0x000000ff2f6b7207 */ /* 0x000fe40000000000 */
[----:B------:R-:W-:Y:S02]  /*0ea0*/  CS2R R18, SRZ ;  /* 0x0000000000127805 */ /* 0x000fe4000001ff00 */
[----:B------:R-:W-:Y:S02]  /*0eb0*/  IADD3 R99, P1, PT, R99, -0x1, RZ ;  /* 0xffffffff63637810 */ /* 0x000fe40007f3e0ff */
[----:B------:R-:W-:Y:S02]  /*0ec0*/  CS2R R16, SRZ ;  /* 0x0000000000107805 */ /* 0x000fe4000001ff00 */
[----:B------:R-:W-:-:S02]  /*0ed0*/  LEA R104, R8, UR5, 0xc ;  /* 0x0000000508687c11 */ /* 0x000fc4000f8e60ff */
[----:B------:R-:W-:Y:S02]  /*0ee0*/  CS2R R14, SRZ ;  /* 0x00000000000e7805 */ /* 0x000fe4000001ff00 */
[----:B--2---:R-:W-:Y:S02]  /*0ef0*/  CS2R R12, SRZ ;  /* 0x00000000000c7805 */ /* 0x004fe4000001ff00 */
[----:B------:R-:W-:Y:S02]  /*0f00*/  CS2R R10, SRZ ;  /* 0x00000000000a7805 */ /* 0x000fe4000001ff00 */
[----:B------:R-:W-:Y:S02]  /*0f10*/  CS2R R8, SRZ ;  /* 0x0000000000087805 */ /* 0x000fe4000001ff00 */
[----:B------:R-:W-:Y:S01]  /*0f20*/  MOV R30, 0xc7435000 ;  /* 0xc7435000001e7802 */ /* 0x000fe20000000f00 */
[----:B------:R-:W-:Y:S01]  /*0f30*/  IMAD.MOV.U32 R29, RZ, RZ, -0x38bcb000 ;  /* 0xc7435000ff1d7424 */ /* 0x000fe200078e00ff */
        /* <DEDUP_REMOVED lines=8> */
[----:B------:R-:W-:Y:S01]  /*0fc0*/  CS2R R6, SRZ ;  /* 0x0000000000067805 */ /* 0x000fe2000001ff00 */
        /* <DEDUP_REMOVED lines=20> */
[----:B------:R-:W-:Y:S01]  /*1110*/  LEA R105, R0, R1, 0x2 ;  /* 0x0000000100697211 */ /* 0x000fe200078e10ff */
[----:B------:R-:W-:Y:S01]  /*1120*/  VIADD R106, R102, 0x8 ;  /* 0x00000008666a7836 */ /* 0x000fe20000000000 */
[----:B------:R-:W-:-:S02]  /*1130*/  SHF.R.S32.HI R133, RZ, 0x1f, R103 ;  /* 0x0000001fff857819 */ /* 0x000fc40000011467 */
[----:B------:R-:W-:Y:S02]  /*1140*/  LOP3.LUT R108, R100, 0x38, RZ, 0xc0, !PT ;  /* 0x00000038646c7812 */ /* 0x000fe400078ec0ff */
[----:B------:R-:W-:-:S07]  /*1150*/  IADD3.X R107, PT, PT, R107, -0x1, RZ, P1, !PT ;  /* 0xffffffff6b6b7810 */ /* 0x000fce0000ffe4ff */
.L_x_27:
[----:B------:R-:W-:Y:S01]  /*1160*/  ISETP.GE.U32.AND P0, PT, R128, 0x20, PT ;  /* 0x000000208000780c */ /* 0x000fe20003f06070 */
[----:B-1----:R-:W1:Y:S01]  /*1170*/  LDCU UR7, c[0x0][0x3c0] ;  /* 0x00007800ff0777ac */ /* 0x002e620008000800 */
[----:B--2---:R-:W2:Y:S01]  /*1180*/  LDCU.64 UR10, c[0x0][0x3b0] ;  /* 0x00007600ff0a77ac */ /* 0x004ea20008000a00 */
[----:B------:R-:W1:Y:S10]  /*1190*/  LDCU.64 UR12, c[0x0][0x3b8] ;  /* 0x00007700ff0c77ac */ /* 0x000e740008000a00 */
[----:B------:R-:W-:Y:S05]  /*11a0*/  @!P0 BRA `(.L_x_10) ;  /* 0x0000004000fc8947 */ /* 0x000fea0003800000 */
[----:B------:R-:W5:Y:S01]  /*11b0*/  S2R R45, SR_CgaCtaId ;  /* 0x00000000002d7919 */ /* 0x000f620000008800 */
[----:B------:R-:W-:Y:S01]  /*11c0*/  MOV R117, R30 ;  /* 0x0000001e00757202 */ /* 0x000fe20000000f00 */
[----:B------:R-:W-:Y:S01]  /*11d0*/  IMAD.MOV.U32 R120, RZ, RZ, R29 ;  /* 0x000000ffff787224 */ /* 0x000fe200078e001d */
[----:B------:R-:W-:Y:S01]  /*11e0*/  MOV R26, 0x400 ;  /* 0x00000400001a7802 */ /* 0x000fe20000000f00 */
[----:B------:R-:W3:Y:S01]  /*11f0*/  S2R R44, SR_LANEID ;  /* 0x00000000002c7919 */ /* 0x000ee20000000000 */
[C---:B------:R-:W-:Y:S01]  /*1200*/  LOP3.LUT R30, R101.reuse, 0x1, RZ, 0xc0, !PT ;  /* 0x00000001651e7812 */ /* 0x040fe200078ec0ff */
[----:B------:R-:W-:Y:S01]  /*1210*/  IMAD.MOV.U32 R119, RZ, RZ, R28 ;  /* 0x000000ffff777224 */ /* 0x000fe200078e001c */
[----:B------:R-:W-:Y:S01]  /*1220*/  BSSY B0, `(.L_x_11) ;  /* 0x0000436000007945 */ /* 0x000fe20003800000 */
[----:B------:R-:W-:Y:S01]  /*1230*/  IMAD.MOV.U32 R118, RZ, RZ, R31 ;  /* 0x000000ffff767224 */ /* 0x000fe200078e001f */
[----:B------:R-:W-:Y:S01]  /*1240*/  ISETP.NE.U32.AND P0, PT, R30, 0x1, PT ;  /* 0x000000011e00780c */ /* 0x000fe20003f05070 */
[----:B------:R-:W-:Y:S01]  /*1250*/  IMAD.SHL.U32 R110, R101, 0x40, RZ ;  /* 0x00000040656e7824 */ /* 0x000fe200078e00ff */
[----:B------:R-:W-:Y:S01]  /*1260*/  MOV R122, R35 ;  /* 0x00000023007a7202 */ /* 0x000fe20000000f00 */
[----:B------:R-:W-:Y:S01]  /*1270*/  IMAD.MOV.U32 R121, RZ, RZ, R34 ;  /* 0x000000ffff797224 */ /* 0x000fe200078e0022 */
        /* <DEDUP_REMOVED lines=8> */
[----:B------:R-:W-:Y:S01]  /*1300*/  ISETP.GT.U32.AND P2, PT, R0, 0xf, PT ;  /* 0x0000000f0000780c */ /* 0x000fe20003f44070 */
[----:B------:R-:W-:Y:S01]  /*1310*/  IMAD.MOV.U32 R129, RZ, RZ, R42 ;  /* 0x000000ffff817224 */ /* 0x000fe200078e002a */
[----:B------:R-:W-:Y:S01]  /*1320*/  MOV R109, RZ ;  /* 0x000000ff006d7202 */ /* 0x000fe20000000f00 */
[----:B------:R-:W-:Y:S01]  /*1330*/  IMAD.MOV.U32 R131, RZ, RZ, R40 ;  /* 0x000000ffff837224 */ /* 0x000fe200078e0028 */
[----:B------:R-:W-:Y:S01]  /*1340*/  MOV R111, R104 ;  /* 0x00000068006f7202 */ /* 0x000fe20000000f00 */
[----:B------:R-:W-:Y:S01]  /*1350*/  IMAD.MOV.U32 R113, RZ, RZ, R24 ;  /* 0x000000ffff717224 */ /* 0x000fe200078e0018 */
[----:B------:R-:W-:-:S02]  /*1360*/  LOP3.LUT R116, R110, 0xf, RZ, 0xfc, !PT ;  /* 0x0000000f6e747812 */ /* 0x000fc400078efcff */
[----:B-----5:R-:W-:Y:S02]  /*1370*/  LEA R45, R45, R26, 0x18 ;  /* 0x0000001a2d2d7211 */ /* 0x020fe400078ec0ff */
[----:B---3--:R-:W-:-:S03]  /*1380*/  SHF.R.U32.HI R26, RZ, 0x3, R44 ;  /* 0x00000003ff1a7819 */ /* 0x008fc6000001162c */
[----:B------:R-:W-:Y:S01]  /*1390*/  VIADD R114, R45, 0x2400 ;  /* 0x000024002d727836 */ /* 0x000fe20000000000 */
[----:B------:R-:W-:Y:S02]  /*13a0*/  LOP3.LUT R29, R44, 0x7, RZ, 0xc0, !PT ;  /* 0x000000072c1d7812 */ /* 0x000fe400078ec0ff */
[--C-:B------:R-:W-:Y:S02]  /*13b0*/  SHF.R.U32.HI R28, RZ, 0x4, R44.reuse ;  /* 0x00000004ff1c7819 */ /* 0x100fe4000001162c */
[----:B------:R-:W-:Y:S02]  /*13c0*/  SHF.L.U32 R26, R26, 0x3, RZ ;  /* 0x000000031a1a7819 */ /* 0x000fe400000006ff */
[----:B------:R-:W-:Y:S01]  /*13d0*/  LOP3.LUT R31, R44, 0x3, RZ, 0xc0, !PT ;  /* 0x000000032c1f7812 */ /* 0x000fe200078ec0ff */
[----:B------:R-:W-:Y:S01]  /*13e0*/  IMAD R29, R28, 0x8, R29 ;  /* 0x000000081c1d7824 */ /* 0x000fe200078e021d */
[----:B------:R-:W-:Y:S02]  /*13f0*/  SHF.R.U32.HI R28, RZ, 0x2, R44 ;  /* 0x00000002ff1c7819 */ /* 0x000fe4000001162c */
[----:B------:R-:W-:-:S02]  /*1400*/  LOP3.LUT R26, R26, 0x8, RZ, 0xe2, !PT ;  /* 0x000000081a1a7812 */ /* 0x000fc400078ee2ff */
[----:B------:R-:W-:Y:S01]  /*1410*/  @P0 IADD3 R114, PT, PT, R45, RZ, RZ ;  /* 0x000000ff2d720210 */ /* 0x000fe20007ffe0ff */
[----:B------:R-:W-:Y:S02]  /*1420*/  IMAD R28, R28, 0x24, R31 ;  /* 0x000000241c1c7824 */ /* 0x000fe400078e021f */
[----:B------:R-:W-:Y:S02]  /*1430*/  IMAD R29, R29, 0x48, R26 ;  /* 0x000000481d1d7824 */ /* 0x000fe400078e021a */
[----:B------:R-:W-:Y:S01]  /*1440*/  IMAD.MOV.U32 R26, RZ, RZ, -0xf80 ;  /* 0xfffff080ff1a7424 */ /* 0x000fe200078e00ff */
[----:B------:R-:W-:Y:S01]  /*1450*/  SHF.L.U32 R112, R28, 0x3, RZ ;  /* 0x000000031c707819 */ /* 0x000fe200000006ff */
[----:B------:R-:W-:Y:S01]  /*1460*/  VIADD R114, R114, 0xb0e0 ;  /* 0x0000b0e072727836 */ /* 0x000fe20000000000 */
[----:B------:R-:W-:-:S07]  /*1470*/  SHF.L.U32 R115, R29, 0x1, RZ ;  /* 0x000000011d737819 */ /* 0x000fce00000006ff */
.L_x_17:
[C-C-:B------:R-:W-:Y:S01]  /*1480*/  IADD3 R135, PT, PT, R115.reuse, -0x4860, R114.reuse ;  /* 0xffffb7a073877810 */ /* 0x140fe20007ffe072 */
[----:B------:R-:W-:Y:S05]  /*1490*/  WARPSYNC.ALL ;  /* 0x0000000000007948 */ /* 0x000fea0003800000 */
[----:B------:R-:W3:Y:S01]  /*14a0*/  LDSM.16.M88.4 R40, [R135] ;  /* 0x000000008728783b */ /* 0x000ee20000000200 */
[C-C-:B------:R-:W-:Y:S01]  /*14b0*/  IADD3 R36, PT, PT, R115.reuse, -0x4840, R114.reuse ;  /* 0xffffb7c073247810 */ /* 0x140fe20007ffe072 */
[----:B------:R-:W-:Y:S01]  /*14c0*/  BSSY.RECONVERGENT B1, `(.L_x_12) ;  /* 0x00000d8000017945 */ /* 0x000fe20003800200 */
[C-C-:B------:R-:W-:Y:S02]  /*14d0*/  IADD3 R28, PT, PT, R115.reuse, -0x4820, R114.reuse ;  /* 0xffffb7e0731c7810 */ /* 0x140fe40007ffe072 */
[----:B------:R-:W-:-:S02]  /*14e0*/  IADD3 R32, PT, PT, R115, -0x4800, R114 ;  /* 0xffffb80073207810 */ /* 0x000fc40007ffe072 */
[----:B------:R-:W5:Y:S04]  /*14f0*/  LDSM.16.M88.4 R36, [R36] ;  /* 0x000000002424783b */ /* 0x000f680000000200 */
[----:B------:R-:W4:Y:S04]  /*1500*/  LDSM.16.M88.4 R28, [R28] ;  /* 0x000000001c1c783b */ /* 0x000f280000000200 */
[----:B------:R-:W1:Y:S01]  /*1510*/  LDSM.16.M88.4 R32, [R32] ;  /* 0x000000002020783b */ /* 0x000e620000000200 */
[C---:B---3--:R-:W-:Y:S08]  /*1520*/  HMMA.16816.F32 R44, R60.reuse, R40, RZ ;  /* 0x000000283c2c723c */ /* 0x048ff000000018ff */
[----:B------:R-:W-:-:S12]  /*1530*/  HMMA.16816.F32 R40, R60, R42, RZ ;  /* 0x0000002a3c28723c */ /* 0x000fd800000018ff */
[C---:B-----5:R-:W-:Y:S08]  /*1540*/  HMMA.16816.F32 R44, R56.reuse, R36, R44 ;  /* 0x00000024382c723c */ /* 0x060ff0000000182c */
[----:B------:R-:W-:-:S12]  /*1550*/  HMMA.16816.F32 R40, R56, R38, R40 ;  /* 0x000000263828723c */ /* 0x000fd80000001828 */
[----:B----4-:R-:W-:Y:S01]  /*1560*/  HMMA.16816.F32 R44, R52, R28, R44 ;  /* 0x0000001c342c723c */ /* 0x010fe2000000182c */
[----:B------:R-:W-:Y:S01]  /*1570*/  IADD3 R29, PT, PT, R112, -0xf80, R111 ;  /* 0xfffff080701d7810 */ /* 0x000fe20007ffe06f */
[----:B------:R-:W-:-:S06]  /*1580*/  IMAD.MOV.U32 R28, RZ, RZ, -0x38bcb000 ;  /* 0xc7435000ff1c7424 */ /* 0x000fcc00078e00ff */
[----:B------:R-:W-:-:S12]  /*1590*/  HMMA.16816.F32 R40, R52, R30, R40 ;  /* 0x0000001e3428723c */ /* 0x000fd80000001828 */
[C---:B-1----:R-:W-:Y:S08]  /*15a0*/  HMMA.16816.F32 R44, R48.reuse, R32, R44 ;  /* 0x00000020302c723c */ /* 0x042ff0000000182c */
[----:B------:R-:W-:Y:S11]  /*15b0*/  HMMA.16816.F32 R40, R48, R34, R40 ;  /* 0x000000223028723c */ /* 0x000ff60000001828 */
[----:B------:R1:W-:Y:S04]  /*15c0*/  STS.64 [R29], R44 ;  /* 0x0000002c1d007388 */ /* 0x0003e80000000a00 */
[----:B------:R1:W-:Y:S04]  /*15d0*/  STS.64 [R29+0x900], R46 ;  /* 0x0009002e1d007388 */ /* 0x0003e80000000a00 */
[----:B------:R1:W-:Y:S04]  /*15e0*/  STS.64 [R29+0x20], R40 ;  /* 0x000020281d007388 */ /* 0x0003e80000000a00 */
[----:B------:R1:W-:Y:S01]  /*15f0*/  STS.64 [R29+0x920], R42 ;  /* 0x0009202a1d007388 */ /* 0x0003e20000000a00 */
[----:B------:R-:W-:Y:S01]  /*1600*/  NOP ;  /* 0x0000000000007918 */ /* 0x000fe20000000000 */
[----:B------:R-:W-:Y:S05]  /*1610*/  @P2 BRA `(.L_x_13) ;  /* 0x0000000c00082947 */ /* 0x000fea0003800000 */
[----:B------:R-:W-:Y:S01]  /*1620*/  IMAD R36, R0, 0x120, R111 ;  /* 0x0000012000247824 */ /* 0x000fe200078e026f */
[C---:B-1----:R-:W-:Y:S02]  /*1630*/  IADD3 R29, P1, PT, R116.reuse, -0xf, RZ ;  /* 0xfffffff1741d7810 */ /* 0x042fe40007f3e0ff */
[----:B------:R-:W-:Y:S02]  /*1640*/  IADD3 R28, P3, PT, R116, -0xe, RZ ;  /* 0xfffffff2741c7810 */ /* 0x000fe40007f7e0ff */
[----:B------:R-:W1:Y:S01]  /*1650*/  LDS.128 R32, [R36+-0xf80] ;  /* 0xfff0800024207984 */ /* 0x000e620000000c00 */
[----:B--2---:R-:W-:Y:S02]  /*1660*/  ISETP.GE.U32.AND P0, PT, R29, UR10, PT ;  /* 0x0000000a1d007c0c */ /* 0x004fe4000bf06070 */
[----:B------:R-:W-:Y:S02]  /*1670*/  ISETP.GE.U32.AND P2, PT, R28, UR10, PT ;  /* 0x0000000a1c007c0c */ /* 0x000fe4000bf46070 */
[----:B------:R-:W-:-:S02]  /*1680*/  IADD3 R28, P4, PT, R116, -0xd, RZ ;  /* 0xfffffff3741c7810 */ /* 0x000fc40007f9e0ff */
[C---:B------:R-:W-:Y:S02]  /*1690*/  IADD3.X R30, PT, PT, R109.reuse, -0x1, RZ, P1, !PT ;  /* 0xffffffff6d1e7810 */ /* 0x040fe40000ffe4ff */
[----:B------:R-:W-:Y:S02]  /*16a0*/  IADD3.X R29, PT, PT, R109, -0x1, RZ, P3, !PT ;  /* 0xffffffff6d1d7810 */ /* 0x000fe40001ffe4ff */
[----:B------:R-:W-:Y:S02]  /*16b0*/  ISETP.GE.U32.AND P1, PT, R28, UR10, PT ;  /* 0x0000000a1c007c0c */ /* 0x000fe4000bf26070 */
[----:B------:R-:W-:Y:S02]  /*16c0*/  ISETP.GE.AND.EX P0, PT, R30, UR11, PT, P0 ;  /* 0x0000000b1e007c0c */ /* 0x000fe4000bf06300 */
[----:B------:R-:W-:Y:S02]  /*16d0*/  ISETP.GE.AND.EX P2, PT, R29, UR11, PT, P2 ;  /* 0x0000000b1d007c0c */ /* 0x000fe4000bf46320 */
[----:B------:R-:W2:Y:S01]  /*16e0*/  LDS.128 R28, [R36+-0xf70] ;  /* 0xfff09000241c7984 */ /* 0x000ea20000000c00 */
[----:B------:R-:W-:-:S02]  /*16f0*/  ISETP.GT.AND P5, PT, R110, R103, PT ;  /* 0x000000676e00720c */ /* 0x000fc40003fa4270 */
[----:B------:R-:W-:Y:S02]  /*1700*/  ISETP.GE.U32.AND P6, PT, R103, UR10, PT ;  /* 0x0000000a67007c0c */ /* 0x000fe4000bfc6070 */
[C---:B------:R-:W-:Y:S02]  /*1710*/  ISETP.GE.AND P3, PT, R110.reuse, R103, PT ;  /* 0x000000676e00720c */ /* 0x040fe40003f66270 */
[----:B------:R-:W-:Y:S02]  /*1720*/  IADD3.X R37, PT, PT, R109, -0x1, RZ, P4, !PT ;  /* 0xffffffff6d257810 */ /* 0x000fe400027fe4ff */
[----:B------:R-:W-:Y:S02]  /*1730*/  IADD3 R38, PT, PT, R110, 0x2, RZ ;  /* 0x000000026e267810 */ /* 0x000fe40007ffe0ff */
[----:B------:R-:W-:Y:S02]  /*1740*/  ISETP.GE.AND.EX P1, PT, R37, UR11, PT, P1 ;  /* 0x0000000b25007c0c */ /* 0x000fe4000bf26310 */
[----:B------:R-:W-:Y:S01]  /*1750*/  IADD3 R37, P4, PT, R116, -0xc, RZ ;  /* 0xfffffff474257810 */ /* 0x000fe20007f9e0ff */
[----:B-1----:R-:W-:Y:S01]  /*1760*/  FMUL R32, R32, UR7 ;  /* 0x0000000720207c20 */ /* 0x002fe20008400000 */
[----:B------:R-:W-:Y:S01]  /*1770*/  FMUL R33, R33, UR7 ;  /* 0x0000000721217c20 */ /* 0x000fe20008400000 */
[----:B------:R-:W-:Y:S01]  /*1780*/  FMUL R34, R34, UR7 ;  /* 0x0000000722227c20 */ /* 0x000fe20008400000 */
[----:B------:R-:W-:-:S02]  /*1790*/  FMUL R35, R35, UR7 ;  /* 0x0000000723237c20 */ /* 0x000fc40008400000 */
[----:B------:R-:W-:Y:S02]  /*17a0*/  FSEL R32, R32, -50000, !P0 ;  /* 0xc743500020207808 */ /* 0x000fe40004000000 */
[----:B------:R-:W-:Y:S02]  /*17b0*/  ISETP.GE.AND.EX P0, PT, R133, UR11, PT, P6 ;  /* 0x0000000b85007c0c */ /* 0x000fe4000bf06360 */
[----:B------:R-:W-:Y:S02]  /*17c0*/  FSEL R33, R33, -50000, !P2 ;  /* 0xc743500021217808 */ /* 0x000fe40005000000 */
[----:B------:R-:W-:Y:S02]  /*17d0*/  FSEL R32, R32, -50000, !P5 ;  /* 0xc743500020207808 */ /* 0x000fe40006800000 */
[----:B------:R-:W-:Y:S02]  /*17e0*/  FSEL R33, R33, -50000, !P3 ;  /* 0xc743500021217808 */ /* 0x000fe40005800000 */
[----:B------:R-:W-:-:S02]  /*17f0*/  FSEL R32, R32, -50000, !P0 ;  /* 0xc743500020207808 */ /* 0x000fc40004000000 */
[----:B------:R-:W-:Y:S01]  /*1800*/  FSEL R33, R33, -50000, !P0 ;  /* 0xc743500021217808 */ /* 0x000fe20004000000 */
[----:B--2---:R-:W-:Y:S01]  /*1810*/  FMUL R28, R28, UR7 ;  /* 0x000000071c1c7c20 */ /* 0x004fe20008400000 */
[----:B------:R-:W-:Y:S01]  /*1820*/  FMNMX R32, R32, -50000, !PT ;  /* 0xc743500020207809 */ /* 0x000fe20007800000 */
[----:B------:R-:W-:Y:S01]  /*1830*/  FMUL R39, R29, UR7 ;  /* 0x000000071d277c20 */ /* 0x000fe20008400000 */
[----:B------:R-:W-:Y:S01]  /*1840*/  ISETP.GT.AND P3, PT, R38, R103, PT ;  /* 0x000000672600720c */ /* 0x000fe20003f64270 */
[----:B------:R-:W-:Y:S01]  /*1850*/  VIADD R38, R110, 0x3 ;  /* 0x000000036e267836 */ /* 0x000fe20000000000 */
[----:B------:R-:W-:Y:S01]  /*1860*/  FSEL R34, R34, -50000, !P1 ;  /* 0xc743500022227808 */ /* 0x000fe20004800000 */
[----:B------:R-:W-:Y:S01]  /*1870*/  FMUL R30, R30, UR7 ;  /* 0x000000071e1e7c20 */ /* 0x000fe20008400000 */
[----:B------:R-:W-:Y:S01]  /*1880*/  FSETP.GT.AND P2, PT, R33, R32, PT ;  /* 0x000000202100720b */ /* 0x000fe20003f44000 */
[----:B------:R-:W-:Y:S01]  /*1890*/  FMUL R31, R31, UR7 ;  /* 0x000000071f1f7c20 */ /* 0x000fe20008400000 */
[----:B------:R-:W-:-:S02]  /*18a0*/  FSEL R34, R34, -50000, !P3 ;  /* 0xc743500022227808 */ /* 0x000fc40005800000 */
[----:B------:R-:W-:Y:S02]  /*18b0*/  FSEL R32, R33, R32, P2 ;  /* 0x0000002021207208 */ /* 0x000fe40001000000 */
[----:B------:R-:W-:Y:S02]  /*18c0*/  FSEL R33, R34, -50000, !P0 ;  /* 0xc743500022217808 */ /* 0x000fe40004000000 */
[----:B------:R-:W-:Y:S02]  /*18d0*/  ISETP.GE.U32.AND P1, PT, R37, UR10, PT ;  /* 0x0000000a25007c0c */ /* 0x000fe4000bf26070 */
[----:B------:R-:W-:Y:S02]  /*18e0*/  IADD3 R37, P6, PT, R116, -0xb, RZ ;  /* 0xfffffff574257810 */ /* 0x000fe40007fde0ff */
[----:B------:R-:W-:Y:S02]  /*18f0*/  IADD3.X R34, PT, PT, R109, -0x1, RZ, P4, !PT ;  /* 0xffffffff6d227810 */ /* 0x000fe400027fe4ff */
[----:B------:R-:W-:-:S02]  /*1900*/  FSETP.GT.AND P3, PT, R33, R32, PT ;  /* 0x000000202100720b */ /* 0x000fc40003f64000 */
[----:B------:R-:W-:Y:S02]  /*1910*/  ISETP.GE.U32.AND P2, PT, R37, UR10, PT ;  /* 0x0000000a25007c0c */ /* 0x000fe4000bf46070 */
[----:B------:R-:W-:Y:S02]  /*1920*/  ISETP.GE.AND.EX P1, PT, R34, UR11, PT, P1 ;  /* 0x0000000b22007c0c */ /* 0x000fe4000bf26310 */
[----:B------:R-:W-:Y:S02]  /*1930*/  FSEL R37, R33, R32, P3 ;  /* 0x0000002021257208 */ /* 0x000fe40001800000 */
[----:B------:R-:W-:Y:S02]  /*1940*/  IADD3 R32, P3, PT, R116, -0xa, RZ ;  /* 0xfffffff674207810 */ /* 0x000fe40007f7e0ff */
[----:B------:R-:W-:Y:S02]  /*1950*/  IADD3.X R33, PT, PT, R109, -0x1, RZ, P6, !PT ;  /* 0xffffffff6d217810 */ /* 0x000fe400037fe4ff */
[----:B------:R-:W-:-:S02]  /*1960*/  FSEL R35, R35, -50000, !P1 ;  /* 0xc743500023237808 */ /* 0x000fc40004800000 */
[----:B------:R-:W-:Y:S01]  /*1970*/  ISETP.GE.U32.AND P1, PT, R32, UR10, PT ;  /* 0x0000000a20007c0c */ /* 0x000fe2000bf26070 */
[----:B------:R-:W-:Y:S01]  /*1980*/  VIADD R32, R110, 0x5 ;  /* 0x000000056e207836 */ /* 0x000fe20000000000 */
[-C--:B------:R-:W-:Y:S02]  /*1990*/  ISETP.GT.AND P5, PT, R38, R103.reuse, PT ;  /* 0x000000672600720c */ /* 0x080fe40003fa4270 */
[----:B------:R-:W-:Y:S02]  /*19a0*/  ISETP.GE.AND.EX P2, PT, R33, UR11, PT, P2 ;  /* 0x0000000b21007c0c */ /* 0x000fe4000bf46320 */
[----:B------:R-:W-:Y:S02]  /*19b0*/  IADD3 R34, PT, PT, R110, 0x4, RZ ;  /* 0x000000046e227810 */ /* 0x000fe40007ffe0ff */
[----:B------:R-:W-:Y:S02]  /*19c0*/  FSEL R35, R35, -50000, !P5 ;  /* 0xc743500023237808 */ /* 0x000fe40006800000 */
[----:B------:R-:W-:-:S02]  /*19d0*/  ISETP.GT.AND P5, PT, R32, R103, PT ;  /* 0x000000672000720c */ /* 0x000fc40003fa4270 */
[----:B------:R-:W-:Y:S02]  /*19e0*/  IADD3 R33, P6, PT, R116, -0x9, RZ ;  /* 0xfffffff774217810 */ /* 0x000fe40007fde0ff */
[----:B------:R-:W-:Y:S02]  /*19f0*/  FSEL R32, R28, -50000, !P2 ;  /* 0xc74350001c207808 */ /* 0x000fe40005000000 */
[----:B------:R-:W-:Y:S02]  /*1a00*/  ISETP.GT.AND P4, PT, R34, R103, PT ;  /* 0x000000672200720c */ /* 0x000fe40003f84270 */
[----:B------:R-:W-:Y:S02]  /*1a10*/  FSEL R28, R35, -50000, !P0 ;  /* 0xc7435000231c7808 */ /* 0x000fe40004000000 */
[----:B------:R-:W-:Y:S02]  /*1a20*/  ISETP.GE.U32.AND P2, PT, R33, UR10, PT ;  /* 0x0000000a21007c0c */ /* 0x000fe4000bf46070 */
[----:B------:R-:W-:-:S02]  /*1a30*/  FSEL R38, R32, -50000, !P4 ;  /* 0xc743500020267808 */ /* 0x000fc40006000000 */
[----:B------:R-:W1:Y:S01]  /*1a40*/  LDS.128 R32, [R36+-0xf60] ;  /* 0xfff0a00024207984 */ /* 0x000e620000000c00 */
[C---:B------:R-:W-:Y:S02]  /*1a50*/  IADD3.X R40, PT, PT, R109.reuse, -0x1, RZ, P3, !PT ;  /* 0xffffffff6d287810 */ /* 0x040fe40001ffe4ff */
[-C--:B------:R-:W-:Y:S02]  /*1a60*/  FSETP.GT.AND P3, PT, R28, R37.reuse, PT ;  /* 0x000000251c00720b */ /* 0x080fe40003f64000 */
[----:B------:R-:W-:Y:S02]  /*1a70*/  ISETP.GE.AND.EX P1, PT, R40, UR11, PT, P1 ;  /* 0x0000000b28007c0c */ /* 0x000fe4000bf26310 */
[----:B------:R-:W-:Y:S02]  /*1a80*/  FSEL R28, R28, R37, P3 ;  /* 0x000000251c1c7208 */ /* 0x000fe40001800000 */
[----:B------:R-:W-:Y:S02]  /*1a90*/  IADD3.X R37, PT, PT, R109, -0x1, RZ, P6, !PT ;  /* 0xffffffff6d257810 */ /* 0x000fe400037fe4ff */
[----:B------:R-:W-:-:S02]  /*1aa0*/  FSEL R29, R38, -50000, !P0 ;  /* 0xc7435000261d7808 */ /* 0x000fc40004000000 */
[----:B------:R-:W-:Y:S02]  /*1ab0*/  FSEL R39, R39, -50000, !P1 ;  /* 0xc743500027277808 */ /* 0x000fe40004800000 */
[----:B------:R-:W-:Y:S02]  /*1ac0*/  ISETP.GE.AND.EX P2, PT, R37, UR11, PT, P2 ;  /* 0x0000000b25007c0c */ /* 0x000fe4000bf46320 */
[-C--:B------:R-:W-:Y:S02]  /*1ad0*/  FSETP.GT.AND P1, PT, R29, R28.reuse, PT ;  /* 0x0000001c1d00720b */ /* 0x080fe40003f24000 */
[----:B------:R-:W-:Y:S02]  /*1ae0*/  FSEL R39, R39, -50000, !P5 ;  /* 0xc743500027277808 */ /* 0x000fe40006800000 */
[----:B------:R-:W-:Y:S02]  /*1af0*/  IADD3 R38, PT, PT, R110, 0x6, RZ ;  /* 0x000000066e267810 */ /* 0x000fe40007ffe0ff */
[----:B------:R-:W-:-:S02]  /*1b00*/  FSEL R28, R29, R28, P1 ;  /* 0x0000001c1d1c7208 */ /* 0x000fc40000800000 */
[----:B------:R-:W-:Y:S02]  /*1b10*/  FSEL R39, R39, -50000, !P0 ;  /* 0xc743500027277808 */ /* 0x000fe40004000000 */
[----:B------:R-:W-:Y:S01]  /*1b20*/  ISETP.GT.AND P3, PT, R38, R103, PT ;  /* 0x000000672600720c */ /* 0x000fe20003f64270 */
[----:B------:R-:W-:Y:S01]  /*1b30*/  VIADD R38, R110, 0x7 ;  /* 0x000000076e267836 */ /* 0x000fe20000000000 */
[----:B------:R-:W-:Y:S02]  /*1b40*/  FSEL R30, R30, -50000, !P2 ;  /* 0xc74350001e1e7808 */ /* 0x000fe40005000000 */
[----:B------:R-:W-:Y:S02]  /*1b50*/  IADD3 R29, P4, PT, R116, -0x8, RZ ;  /* 0xfffffff8741d7810 */ /* 0x000fe40007f9e0ff */
[----:B------:R-:W-:Y:S02]  /*1b60*/  FSETP.GT.AND P2, PT, R39, R28, PT ;  /* 0x0000001c2700720b */ /* 0x000fe40003f44000 */
[----:B------:R-:W-:-:S02]  /*1b70*/  FSEL R30, R30, -50000, !P3 ;  /* 0xc74350001e1e7808 */ /* 0x000fc40005800000 */
[----:B------:R-:W-:Y:S02]  /*1b80*/  ISETP.GE.U32.AND P1, PT, R29, UR10, PT ;  /* 0x0000000a1d007c0c */ /* 0x000fe4000bf26070 */
[----:B------:R-:W-:Y:S01]  /*1b90*/  FSEL R28, R39, R28, P2 ;  /* 0x0000001c271c7208 */ /* 0x000fe20001000000 */
[----:B-1----:R-:W-:Y:S01]  /*1ba0*/  FMUL R32, R32, UR7 ;  /* 0x0000000720207c20 */ /* 0x002fe20008400000 */
[----:B------:R-:W-:Y:S01]  /*1bb0*/  FSEL R29, R30, -50000, !P0 ;  /* 0xc74350001e1d7808 */ /* 0x000fe20004000000 */
[----:B------:R-:W-:Y:S01]  /*1bc0*/  FMUL R39, R33, UR7 ;  /* 0x0000000721277c20 */ /* 0x000fe20008400000 */
[----:B------:R-:W-:Y:S01]  /*1bd0*/  IADD3 R37, P6, PT, R116, -0x7, RZ ;  /* 0xfffffff974257810 */ /* 0x000fe20007fde0ff */
[----:B------:R-:W-:Y:S01]  /*1be0*/  FMUL R34, R34, UR7 ;  /* 0x0000000722227c20 */ /* 0x000fe20008400000 */
[----:B------:R-:W-:Y:S01]  /*1bf0*/  IADD3.X R30, PT, PT, R109, -0x1, RZ, P4, !PT ;  /* 0xffffffff6d1e7810 */ /* 0x000fe200027fe4ff */
[----:B------:R-:W-:Y:S01]  /*1c00*/  FMUL R35, R35, UR7 ;  /* 0x0000000723237c20 */ /* 0x000fe20008400000 */
        /* <DEDUP_REMOVED lines=19> */
[----:B------:R-:W-:-:S02]  /*1d40*/  IADD3.X R41, PT, PT, R109, -0x1, RZ, P3, !PT ;  /* 0xffffffff6d297810 */ /* 0x000fc40001ffe4ff */
[----:B------:R-:W-:Y:S02]  /*1d50*/  FSEL R38, R28, -50000, !P4 ;  /* 0xc74350001c267808 */ /* 0x000fe40006000000 */
[----:B------:R1:W2:Y:S01]  /*1d60*/  LDS.128 R28, [R36+-0xf50] ;  /* 0xfff0b000241c7984 */ /* 0x0002a20000000c00 */
[CC--:B------:R-:W-:Y:S02]  /*1d70*/  FSETP.GT.AND P3, PT, R32.reuse, R37.reuse, PT ;  /* 0x000000252000720b */ /* 0x0c0fe40003f64000 */
[----:B------:R-:W-:Y:S02]  /*1d80*/  ISETP.GE.AND.EX P1, PT, R41, UR11, PT, P1 ;  /* 0x0000000b29007c0c */ /* 0x000fe4000bf26310 */
[----:B------:R-:W-:Y:S02]  /*1d90*/  FSEL R32, R32, R37, P3 ;  /* 0x0000002520207208 */ /* 0x000fe40001800000 */
[----:B------:R-:W-:Y:S01]  /*1da0*/  FSEL R33, R38, -50000, !P0 ;  /* 0xc743500026217808 */ /* 0x000fe20004000000 */
[----:B-1----:R-:W-:Y:S01]  /*1db0*/  VIADD R36, R110, 0xb ;  /* 0x0000000b6e247836 */ /* 0x002fe20000000000 */
[----:B------:R-:W-:-:S02]  /*1dc0*/  FSEL R39, R39, -50000, !P1 ;  /* 0xc743500027277808 */ /* 0x000fc40004800000 */
[----:B------:R-:W-:Y:S02]  /*1dd0*/  IADD3.X R37, PT, PT, R109, -0x1, RZ, P6, !PT ;  /* 0xffffffff6d257810 */ /* 0x000fe400037fe4ff */
[----:B------:R-:W-:Y:S02]  /*1de0*/  IADD3 R40, PT, PT, R110, 0xa, RZ ;  /* 0x0000000a6e287810 */ /* 0x000fe40007ffe0ff */
[----:B------:R-:W-:Y:S02]  /*1df0*/  FSETP.GT.AND P1, PT, R33, R32, PT ;  /* 0x000000202100720b */ /* 0x000fe40003f24000 */
[----:B------:R-:W-:Y:S02]  /*1e00*/  FSEL R39, R39, -50000, !P5 ;  /* 0xc743500027277808 */ /* 0x000fe40006800000 */
[----:B------:R-:W-:Y:S02]  /*1e10*/  ISETP.GE.AND.EX P2, PT, R37, UR11, PT, P2 ;  /* 0x0000000b25007c0c */ /* 0x000fe4000bf46320 */
[----:B------:R-:W-:-:S02]  /*1e20*/  ISETP.GT.AND P3, PT, R40, R103, PT ;  /* 0x000000672800720c */ /* 0x000fc40003f64270 */
[----:B------:R-:W-:Y:S02]  /*1e30*/  FSEL R32, R33, R32, P1 ;  /* 0x0000002021207208 */ /* 0x000fe40000800000 */
[----:B------:R-:W-:Y:S02]  /*1e40*/  FSEL R39, R39, -50000, !P0 ;  /* 0xc743500027277808 */ /* 0x000fe40004000000 */
[----:B------:R-:W-:Y:S02]  /*1e50*/  FSEL R34, R34, -50000, !P2 ;  /* 0xc743500022227808 */ /* 0x000fe40005000000 */
[----:B------:R-:W-:Y:S02]  /*1e60*/  IADD3 R33, P5, PT, R116, -0x4, RZ ;  /* 0xfffffffc74217810 */ /* 0x000fe40007fbe0ff */
[----:B------:R-:W-:Y:S02]  /*1e70*/  FSETP.GT.AND P1, PT, R39, R32, PT ;  /* 0x000000202700720b */ /* 0x000fe40003f24000 */
[----:B------:R-:W-:-:S02]  /*1e80*/  FSEL R34, R34, -50000, !P3 ;  /* 0xc743500022227808 */ /* 0x000fc40005800000 */
[----:B------:R-:W-:Y:S02]  /*1e90*/  ISETP.GE.U32.AND P2, PT, R33, UR10, PT ;  /* 0x0000000a21007c0c */ /* 0x000fe4000bf46070 */
[----:B------:R-:W-:Y:S02]  /*1ea0*/  FSEL R32, R39, R32, P1 ;  /* 0x0000002027207208 */ /* 0x000fe40000800000 */
[----:B------:R-:W-:Y:S01]  /*1eb0*/  FSEL R33, R34, -50000, !P0 ;  /* 0xc743500022217808 */ /* 0x000fe20004000000 */
[----:B--2---:R-:W-:Y:S01]  /*1ec0*/  FMUL R28, R28, UR7 ;  /* 0x000000071c1c7c20 */ /* 0x004fe20008400000 */
[----:B------:R-:W-:Y:S01]  /*1ed0*/  ISETP.GT.AND P4, PT, R36, R103, PT ;  /* 0x000000672400720c */ /* 0x000fe20003f84270 */
[----:B------:R-:W-:Y:S01]  /*1ee0*/  FMUL R30, R30, UR7 ;  /* 0x000000071e1e7c20 */ /* 0x000fe20008400000 */
[----:B------:R-:W-:Y:S01]  /*1ef0*/  IADD3.X R36, PT, PT, R109, -0x1, RZ, P5, !PT ;  /* 0xffffffff6d247810 */ /* 0x000fe20002ffe4ff */
[----:B------:R-:W-:Y:S01]  /*1f00*/  FMUL R31, R31, UR7 ;  /* 0x000000071f1f7c20 */ /* 0x000fe20008400000 */
[----:B------:R-:W-:-:S02]  /*1f10*/  FSETP.GT.AND P5, PT, R33, R32, PT ;  /* 0x000000202100720b */ /* 0x000fc40003fa4000 */
[----:B------:R-:W-:Y:S02]  /*1f20*/  ISETP.GE.AND.EX P2, PT, R36, UR11, PT, P2 ;  /* 0x0000000b24007c0c */ /* 0x000fe4000bf46320 */
[----:B------:R-:W-:Y:S02]  /*1f30*/  FSEL R32, R33, R32, P5 ;  /* 0x0000002021207208 */ /* 0x000fe40002800000 */
[C---:B------:R-:W-:Y:S02]  /*1f40*/  IADD3 R33, P6, PT, R116.reuse, -0x2, RZ ;  /* 0xfffffffe74217810 */ /* 0x040fe40007fde0ff */
[----:B------:R-:W-:Y:S02]  /*1f50*/  IADD3 R37, P3, PT, R116, -0x3, RZ ;  /* 0xfffffffd74257810 */ /* 0x000fe40007f7e0ff */
[----:B------:R-:W-:Y:S02]  /*1f60*/  IADD3 R34, PT, PT, R110, 0xc, RZ ;  /* 0x0000000c6e227810 */ /* 0x000fe40007ffe0ff */
[----:B------:R-:W-:-:S02]  /*1f70*/  FSEL R35, R35, -50000, !P2 ;  /* 0xc743500023237808 */ /* 0x000fc40005000000 */
[----:B------:R-:W-:Y:S02]  /*1f80*/  ISETP.GE.U32.AND P2, PT, R33, UR10, PT ;  /* 0x0000000a21007c0c */ /* 0x000fe4000bf46070 */
[----:B------:R-:W-:Y:S02]  /*1f90*/  ISETP.GE.U32.AND P1, PT, R37, UR10, PT ;  /* 0x0000000a25007c0c */ /* 0x000fe4000bf26070 */
[----:B------:R-:W-:Y:S02]  /*1fa0*/  IADD3.X R33, PT, PT, R109, -0x1, RZ, P3, !PT ;  /* 0xffffffff6d217810 */ /* 0x000fe40001ffe4ff */
[----:B------:R-:W-:Y:S01]  /*1fb0*/  ISETP.GT.AND P5, PT, R34, R103, PT ;  /* 0x000000672200720c */ /* 0x000fe20003fa4270 */
[----:B------:R-:W-:Y:S01]  /*1fc0*/  VIADD R34, R110, 0xd ;  /* 0x0000000d6e227836 */ /* 0x000fe20000000000 */
[----:B------:R-:W-:Y:S02]  /*1fd0*/  FSEL R35, R35, -50000, !P4 ;  /* 0xc743500023237808 */ /* 0x000fe40006000000 */
[----:B------:R-:W-:-:S02]  /*1fe0*/  ISETP.GE.AND.EX P1, PT, R33, UR11, PT, P1 ;  /* 0x0000000b21007c0c */ /* 0x000fc4000bf26310 */
[----:B------:R-:W-:Y:S02]  /*1ff0*/  IADD3 R33, P4, PT, R116, -0x1, RZ ;  /* 0xffffffff74217810 */ /* 0x000fe40007f9e0ff */
[----:B------:R-:W-:Y:S02]  /*2000*/  ISETP.GT.AND P3, PT, R34, R103, PT ;  /* 0x000000672200720c */ /* 0x000fe40003f64270 */
[----:B------:R-:W-:Y:S02]  /*2010*/  FSEL R35, R35, -50000, !P0 ;  /* 0xc743500023237808 */ /* 0x000fe40004000000 */
[----:B------:R-:W-:Y:S02]  /*2020*/  IADD3.X R34, PT, PT, R109, -0x1, RZ, P6, !PT ;  /* 0xffffffff6d227810 */ /* 0x000fe400037fe4ff */
[----:B------:R-:W-:Y:S02]  /*2030*/  FSEL R28, R28, -50000, !P1 ;  /* 0xc74350001c1c7808 */ /* 0x000fe40004800000 */
[----:B------:R-:W-:Y:S01]  /*2040*/  ISETP.GE.U32.AND P1, PT, R33, UR10, PT ;  /* 0x0000000a21007c0c */ /* 0x000fe2000bf26070 */
[----:B------:R-:W-:Y:S01]  /*2050*/  FMUL R33, R29, UR7 ;  /* 0x000000071d217c20 */ /* 0x000fe20008400000 */
[----:B------:R-:W-:-:S02]  /*2060*/  FSETP.GT.AND P6, PT, R35, R32, PT ;  /* 0x000000202300720b */ /* 0x000fc40003fc4000 */
[----:B------:R-:W-:Y:S02]  /*2070*/  ISETP.GE.AND.EX P2, PT, R34, UR11, PT, P2 ;  /* 0x0000000b22007c0c */ /* 0x000fe4000bf46320 */
[----:B------:R-:W-:Y:S02]  /*2080*/  FSEL R28, R28, -50000, !P5 ;  /* 0xc74350001c1c7808 */ /* 0x000fe40006800000 */
[----:B------:R-:W-:Y:S02]  /*2090*/  FSEL R32, R35, R32, P6 ;  /* 0x0000002023207208 */ /* 0x000fe40003000000 */
[----:B------:R-:W-:Y:S02]  /*20a0*/  FSEL R29, R28, -50000, !P0 ;  /* 0xc74350001c1d7808 */ /* 0x000fe40004000000 */
[----:B------:R-:W-:Y:S02]  /*20b0*/  FSEL R33, R33, -50000, !P2 ;  /* 0xc743500021217808 */ /* 0x000fe40005000000 */
[----:B------:R-:W-:-:S02]  /*20c0*/  IADD3.X R35, PT, PT, R109, -0x1, RZ, P4, !PT ;  /* 0xffffffff6d237810 */ /* 0x000fc400027fe4ff */
[-C--:B------:R-:W-:Y:S02]  /*20d0*/  FSETP.GT.AND P2, PT, R29, R32.reuse, PT ;  /* 0x000000201d00720b */ /* 0x080fe40003f44000 */
[----:B------:R-:W-:Y:S02]  /*20e0*/  FSEL R33, R33, -50000, !P3 ;  /* 0xc743500021217808 */ /* 0x000fe40005800000 */
[C---:B------:R-:W-:Y:S02]  /*20f0*/  IADD3 R34, PT, PT, R110.reuse, 0xe, RZ ;  /* 0x0000000e6e227810 */ /* 0x040fe40007ffe0ff */
[----:B------:R-:W-:Y:S02]  /*2100*/  ISETP.GE.AND.EX P1, PT, R35, UR11, PT, P1 ;  /* 0x0000000b23007c0c */ /* 0x000fe4000bf26310 */
[----:B------:R-:W-:Y:S01]  /*2110*/  FSEL R29, R29, R32, P2 ;  /* 0x000000201d1d7208 */ /* 0x000fe20001000000 */
[----:B------:R-:W-:Y:S01]  /*2120*/  VIADD R32, R110, 0xf ;  /* 0x0000000f6e207836 */ /* 0x000fe20000000000 */
[----:B------:R-:W-:-:S02]  /*2130*/  FSEL R28, R33, -50000, !P0 ;  /* 0xc7435000211c7808 */ /* 0x000fc40004000000 */
[----:B------:R-:W-:Y:S02]  /*2140*/  ISETP.GT.AND P4, PT, R34, R103, PT ;  /* 0x000000672200720c */ /* 0x000fe40003f84270 */
[----:B------:R-:W-:Y:S02]  /*2150*/  ISETP.GE.U32.AND P2, PT, R116, UR10, PT ;  /* 0x0000000a74007c0c */ /* 0x000fe4000bf46070 */
[----:B------:R-:W-:Y:S02]  /*2160*/  FSEL R30, R30, -50000, !P1 ;  /* 0xc74350001e1e7808 */ /* 0x000fe40004800000 */
[----:B------:R-:W-:Y:S02]  /*2170*/  FSETP.GT.AND P3, PT, R28, R29, PT ;  /* 0x0000001d1c00720b */ /* 0x000fe40003f64000 */
[----:B------:R-:W-:Y:S02]  /*2180*/  ISETP.GE.AND.EX P1, PT, R109, UR11, PT, P2 ;  /* 0x0000000b6d007c0c */ /* 0x000fe4000bf26320 */
[----:B------:R-:W-:-:S02]  /*2190*/  FSEL R30, R30, -50000, !P4 ;  /* 0xc74350001e1e7808 */ /* 0x000fc40006000000 */
[----:B------:R-:W-:Y:S02]  /*21a0*/  FSEL R28, R28, R29, P3 ;  /* 0x0000001d1c1c7208 */ /* 0x000fe40001800000 */
[----:B------:R-:W-:Y:S02]  /*21b0*/  ISETP.GT.AND P2, PT, R32, R103, PT ;  /* 0x000000672000720c */ /* 0x000fe40003f44270 */
[----:B------:R-:W-:Y:S02]  /*21c0*/  FSEL R31, R31, -50000, !P1 ;  /* 0xc74350001f1f7808 */ /* 0x000fe40004800000 */
[----:B------:R-:W-:Y:S02]  /*21d0*/  FSEL R29, R30, -50000, !P0 ;  /* 0xc74350001e1d7808 */ /* 0x000fe40004000000 */
[----:B------:R-:W-:Y:S02]  /*21e0*/  FSEL R31, R31, -50000, !P2 ;  /* 0xc74350001f1f7808 */ /* 0x000fe40005000000 */
[----:B------:R-:W-:-:S02]  /*21f0*/  FSETP.GT.AND P1, PT, R29, R28, PT ;  /* 0x0000001c1d00720b */ /* 0x000fc40003f24000 */
[----:B------:R-:W-:Y:S02]  /*2200*/  FSEL R31, R31, -50000, !P0 ;  /* 0xc74350001f1f7808 */ /* 0x000fe40004000000 */
[----:B------:R-:W-:-:S04]  /*2210*/  FSEL R28, R29, R28, P1 ;  /* 0x0000001c1d1c7208 */ /* 0x000fc80000800000 */
[----:B------:R-:W-:-:S04]  /*2220*/  FSETP.GT.AND P0, PT, R31, R28, PT ;  /* 0x0000001c1f00720b */ /* 0x000fc80003f04000 */
[----:B------:R-:W-:-:S09]  /*2230*/  FSEL R28, R31, R28, P0 ;  /* 0x0000001c1f1c7208 */ /* 0x000fd20000000000 */
.L_x_13:
[----:B--2---:R-:W-:Y:S05]  /*2240*/  BSYNC.RECONVERGENT B1 ;  /* 0x0000000000017941 */ /* 0x004fea0003800200 */
.L_x_12:
[----:B------:R-:W-:Y:S01]  /*2250*/  SHFL.IDX PT, R30, R28, 0xc, 0x1f ;  /* 0x01801f001c1e7f89 */ /* 0x000fe200000e0000 */
[----:B------:R-:W-:Y:S01]  /*2260*/  ISETP.GT.U32.AND P2, PT, R0, 0xf, PT ;  /* 0x0000000f0000780c */ /* 0x000fe20003f44070 */
[----:B------:R-:W-:Y:S01]  /*2270*/  BSSY.RECONVERGENT B1, `(.L_x_14) ;  /* 0x00001aa000017945 */ /* 0x000fe20003800200 */
[----:B------:R-:W-:Y:S01]  /*2280*/  MOV R135, RZ ;  /* 0x000000ff00877202 */ /* 0x000fe20000000f00 */
[----:B-1----:R-:W1:Y:S01]  /*2290*/  SHFL.IDX PT, R40, R28, RZ, 0x1f ;  /* 0x00001fff1c287589 */ /* 0x002e6200000e0000 */
[----:B------:R-:W-:Y:S01]  /*22a0*/  IMAD.MOV.U32 R45, RZ, RZ, -0x38bcb000 ;  /* 0xc7435000ff2d7424 */ /* 0x000fe200078e00ff */
[----:B------:R-:W-:Y:S02]  /*22b0*/  MOV R47, 0xc7435000 ;  /* 0xc7435000002f7802 */ /* 0x000fe40000000f00 */
[----:B------:R-:W2:Y:S04]  /*22c0*/  SHFL.IDX PT, R41, R28, 0x1, 0x1f ;  /* 0x00201f001c297f89 */ /* 0x000ea800000e0000 */
[----:B------:R-:W3:Y:S04]  /*22d0*/  SHFL.IDX PT, R42, R28, 0x2, 0x1f ;  /* 0x00401f001c2a7f89 */ /* 0x000ee800000e0000 */
[----:B------:R-:W4:Y:S04]  /*22e0*/  SHFL.IDX PT, R43, R28, 0x3, 0x1f ;  /* 0x00601f001c2b7f89 */ /* 0x000f2800000e0000 */
[----:B------:R-:W5:Y:S04]  /*22f0*/  SHFL.IDX PT, R36, R28, 0x4, 0x1f ;  /* 0x00801f001c247f89 */ /* 0x000f6800000e0000 */
[----:B------:R-:W5:Y:S04]  /*2300*/  SHFL.IDX PT, R37, R28, 0x5, 0x1f ;  /* 0x00a01f001c257f89 */ /* 0x000f6800000e0000 */
[----:B------:R-:W5:Y:S01]  /*2310*/  SHFL.IDX PT, R38, R28, 0x6, 0x1f ;  /* 0x00c01f001c267f89 */ /* 0x000f6200000e0000 */
[----:B-1----:R-:W-:-:S03]  /*2320*/  FMNMX R40, R40, R131, !PT ;  /* 0x0000008328287209 */ /* 0x002fc60007800000 */
[----:B------:R-:W1:Y:S01]  /*2330*/  SHFL.IDX PT, R39, R28, 0x7, 0x1f ;  /* 0x00e01f001c277f89 */ /* 0x000e6200000e0000 */
[----:B--2---:R-:W-:-:S03]  /*2340*/  FMNMX R41, R41, R134, !PT ;  /* 0x0000008629297209 */ /* 0x004fc60007800000 */
[----:B------:R-:W2:Y:S01]  /*2350*/  SHFL.IDX PT, R32, R28, 0x8, 0x1f ;  /* 0x01001f001c207f89 */ /* 0x000ea200000e0000 */
[----:B---3--:R-:W-:-:S03]  /*2360*/  FMNMX R42, R42, R129, !PT ;  /* 0x000000812a2a7209 */ /* 0x008fc60007800000 */
[----:B------:R-:W3:Y:S01]  /*2370*/  SHFL.IDX PT, R33, R28, 0x9, 0x1f ;  /* 0x01201f001c217f89 */ /* 0x000ee200000e0000 */
[----:B----4-:R-:W-:-:S03]  /*2380*/  FMNMX R43, R43, R132, !PT ;  /* 0x000000842b2b7209 */ /* 0x010fc60007800000 */
[----:B------:R-:W4:Y:S01]  /*2390*/  SHFL.IDX PT, R34, R28, 0xa, 0x1f ;  /* 0x01401f001c227f89 */ /* 0x000f2200000e0000 */
[----:B-----5:R-:W-:-:S03]  /*23a0*/  FMNMX R36, R36, R127, !PT ;  /* 0x0000007f24247209 */ /* 0x020fc60007800000 */
[----:B------:R-:W5:Y:S01]  /*23b0*/  SHFL.IDX PT, R35, R28, 0xb, 0x1f ;  /* 0x01601f001c237f89 */ /* 0x000f6200000e0000 */
[----:B------:R-:W-:-:S03]  /*23c0*/  FMNMX R37, R37, R130, !PT ;  /* 0x0000008225257209 */ /* 0x000fc60007800000 */
[----:B------:R-:W5:Y:S01]  /*23d0*/  SHFL.IDX PT, R29, R28, 0xd, 0x1f ;  /* 0x01a01f001c1d7f89 */ /* 0x000f6200000e0000 */
[----:B------:R-:W-:-:S03]  /*23e0*/  FMNMX R38, R38, R125, !PT ;  /* 0x0000007d26267209 */ /* 0x000fc60007800000 */
[----:B------:R-:W5:Y:S01]  /*23f0*/  SHFL.IDX PT, R44, R28, 0xe, 0x1f ;  /* 0x01c01f001c2c7f89 */ /* 0x000f6200000e0000 */
[----:B-1----:R-:W-:-:S03]  /*2400*/  FMNMX R39, R39, R126, !PT ;  /* 0x0000007e27277209 */ /* 0x002fc60007800000 */
[----:B------:R1:W5:Y:S01]  /*2410*/  SHFL.IDX PT, R31, R28, 0xf, 0x1f ;  /* 0x01e01f001c1f7f89 */ /* 0x00036200000e0000 */
[----:B--2---:R-:W-:Y:S02]  /*2420*/  FMNMX R32, R32, R123, !PT ;  /* 0x0000007b20207209 */ /* 0x004fe40007800000 */
[----:B---3--:R-:W-:Y:S01]  /*2430*/  FMNMX R33, R33, R124, !PT ;  /* 0x0000007c21217209 */ /* 0x008fe20007800000 */
[----:B------:R2:W-:Y:S01]  /*2440*/  STL.128 [R1+0x80], R40 ;  /* 0x0000802801007387 */ /* 0x0005e20000100c00 */
[----:B-1----:R-:W-:-:S03]  /*2450*/  FMNMX R28, R30, R119, !PT ;  /* 0x000000771e1c7209 */ /* 0x002fc60007800000 */
[----:B------:R2:W-:Y:S01]  /*2460*/  STL.128 [R1+0x90], R36 ;  /* 0x0000902401007387 */ /* 0x0005e20000100c00 */
[----:B----4-:R-:W-:Y:S02]  /*2470*/  FMNMX R34, R34, R121, !PT ;  /* 0x0000007922227209 */ /* 0x010fe40007800000 */
[----:B-----5:R-:W-:Y:S02]  /*2480*/  FMNMX R35, R35, R122, !PT ;  /* 0x0000007a23237209 */ /* 0x020fe40007800000 */
[----:B------:R-:W-:-:S03]  /*2490*/  FMNMX R29, R29, R120, !PT ;  /* 0x000000781d1d7209 */ /* 0x000fc60007800000 */
[----:B------:R2:W-:Y:S01]  /*24a0*/  STL.128 [R1+0xa0], R32 ;  /* 0x0000a02001007387 */ /* 0x0005e20000100c00 */
[----:B------:R-:W-:Y:S02]  /*24b0*/  FMNMX R30, R44, R117, !PT ;  /* 0x000000752c1e7209 */ /* 0x000fe40007800000 */
[----:B------:R-:W-:-:S05]  /*24c0*/  FMNMX R31, R31, R118, !PT ;  /* 0x000000761f1f7209 */ /* 0x000fca0007800000 */
[----:B------:R2:W-:Y:S01]  /*24d0*/  STL.128 [R1+0xb0], R28 ;  /* 0x0000b01c01007387 */ /* 0x0005e20000100c00 */
[----:B------:R-:W-:Y:S05]  /*24e0*/  @P2 BRA `(.L_x_15) ;  /* 0x0000001800082947 */ /* 0x000fea0003800000 */
[----:B------:R-:W3:Y:S01]  /*24f0*/  LDL R46, [R105+0x80] ;  /* 0x00008000692e7983 */ /* 0x000ee20000100800 */
[----:B------:R-:W-:Y:S01]  /*2500*/  IMAD R44, R0, 0x120, R111 ;  /* 0x00000120002c7824 */ /* 0x000fe200078e026f */
[----:B------:R-:W-:Y:S02]  /*2510*/  IADD3 R136, P1, PT, R116, -0xf, RZ ;  /* 0xfffffff174887810 */ /* 0x000fe40007f3e0ff */
[----:B------:R-:W-:Y:S02]  /*2520*/  ISETP.GT.AND P3, PT, R110, R103, PT ;  /* 0x000000676e00720c */ /* 0x000fe40003f64270 */
[----:B------:R-:W1:Y:S01]  /*2530*/  LDS R135, [R44+-0xf80] ;  /* 0xfff080002c877984 */ /* 0x000e620000000800 */
[----:B------:R-:W-:Y:S02]  /*2540*/  ISETP.GE.U32.AND P0, PT, R136, UR10, PT ;  /* 0x0000000a88007c0c */ /* 0x000fe4000bf06070 */
[----:B------:R-:W-:Y:S02]  /*2550*/  IADD3.X R136, PT, PT, R109, -0x1, RZ, P1, !PT ;  /* 0xffffffff6d887810 */ /* 0x000fe40000ffe4ff */
[----:B------:R-:W-:-:S02]  /*2560*/  IADD3 R144, PT, PT, R110, 0x2, RZ ;  /* 0x000000026e907810 */ /* 0x000fc40007ffe0ff */
[----:B------:R-:W-:Y:S01]  /*2570*/  ISETP.GE.AND.EX P1, PT, R136, UR11, PT, P0 ;  /* 0x0000000b88007c0c */ /* 0x000fe2000bf26300 */
[----:B------:R-:W-:Y:S01]  /*2580*/  IMAD.MOV.U32 R136, RZ, RZ, 0x3bbb989d ;  /* 0x3bbb989dff887424 */ /* 0x000fe200078e00ff */
[----:B------:R-:W-:Y:S02]  /*2590*/  ISETP.GE.U32.AND P0, PT, R103, UR10, PT ;  /* 0x0000000a67007c0c */ /* 0x000fe4000bf06070 */
[C---:B------:R-:W-:Y:S02]  /*25a0*/  IADD3 R146, PT, PT, R110.reuse, 0x4, RZ ;  /* 0x000000046e927810 */ /* 0x040fe40007ffe0ff */
[----:B------:R-:W-:Y:S02]  /*25b0*/  ISETP.GE.AND.EX P0, PT, R133, UR11, PT, P0 ;  /* 0x0000000b85007c0c */ /* 0x000fe4000bf06300 */
[C---:B------:R-:W-:Y:S02]  /*25c0*/  IADD3 R148, PT, PT, R110.reuse, 0x6, RZ ;  /* 0x000000066e947810 */ /* 0x040fe40007ffe0ff */
[----:B------:R-:W-:-:S02]  /*25d0*/  IADD3 R150, PT, PT, R110, 0x8, RZ ;  /* 0x000000086e967810 */ /* 0x000fc40007ffe0ff */
[C---:B------:R-:W-:Y:S02]  /*25e0*/  IADD3 R152, PT, PT, R110.reuse, 0xa, RZ ;  /* 0x0000000a6e987810 */ /* 0x040fe40007ffe0ff */
[C---:B------:R-:W-:Y:S02]  /*25f0*/  IADD3 R154, PT, PT, R110.reuse, 0xc, RZ ;  /* 0x0000000c6e9a7810 */ /* 0x040fe40007ffe0ff */
[C---:B------:R-:W-:Y:S02]  /*2600*/  IADD3 R156, PT, PT, R110.reuse, 0xd, RZ ;  /* 0x0000000d6e9c7810 */ /* 0x040fe40007ffe0ff */
[C---:B------:R-:W-:Y:S02]  /*2610*/  IADD3 R158, PT, PT, R110.reuse, 0xe, RZ ;  /* 0x0000000e6e9e7810 */ /* 0x040fe40007ffe0ff */
[----:B------:R-:W-:Y:S01]  /*2620*/  IADD3 R160, PT, PT, R110, 0xf, RZ ;  /* 0x0000000f6ea07810 */ /* 0x000fe20007ffe0ff */
[----:B-1----:R-:W-:-:S05]  /*2630*/  FMUL R135, R135, UR7 ;  /* 0x0000000787877c20 */ /* 0x002fca0008400000 */
[----:B------:R-:W-:-:S04]  /*2640*/  FSEL R135, R135, -50000, !P1 ;  /* 0xc743500087877808 */ /* 0x000fc80004800000 */
[----:B------:R-:W-:Y:S02]  /*2650*/  FSEL R135, R135, -50000, !P3 ;  /* 0xc743500087877808 */ /* 0x000fe40005800000 */
[----:B------:R-:W-:Y:S02]  /*2660*/  IADD3 R141, P3, PT, R116, -0xe, RZ ;  /* 0xfffffff2748d7810 */ /* 0x000fe40007f7e0ff */
[----:B------:R-:W-:Y:S02]  /*2670*/  FSEL R135, R135, -50000, !P0 ;  /* 0xc743500087877808 */ /* 0x000fe40004000000 */
[----:B------:R-:W-:Y:S02]  /*2680*/  ISETP.GE.U32.AND P1, PT, R141, UR10, PT ;  /* 0x0000000a8d007c0c */ /* 0x000fe4000bf26070 */
[----:B------:R-:W-:Y:S02]  /*2690*/  IADD3.X R141, PT, PT, R109, -0x1, RZ, P3, !PT ;  /* 0xffffffff6d8d7810 */ /* 0x000fe40001ffe4ff */
[----:B------:R-:W-:-:S02]  /*26a0*/  ISETP.GE.AND P3, PT, R110, R103, PT ;  /* 0x000000676e00720c */ /* 0x000fc40003f66270 */
[----:B------:R-:W-:Y:S01]  /*26b0*/  ISETP.GE.AND.EX P1, PT, R141, UR11, PT, P1 ;  /* 0x0000000b8d007c0c */ /* 0x000fe2000bf26310 */
[----:B---3--:R-:W-:Y:S01]  /*26c0*/  FADD R137, R135, -R46 ;  /* 0x8000002e87897221 */ /* 0x008fe20000000000 */
[----:B------:R-:W-:-:S03]  /*26d0*/  MOV R135, 0x437c0000 ;  /* 0x437c000000877802 */ /* 0x000fc60000000f00 */
[----:B------:R-:W-:-:S04]  /*26e0*/  FFMA.SAT R138, R137, R136, 0.5 ;  /* 0x3f000000898a7423 */ /* 0x000fc80000002088 */
[----:B------:R-:W-:-:S04]  /*26f0*/  FFMA.RM R138, R138, R135, 12582913 ;  /* 0x4b4000018a8a7423 */ /* 0x000fc80000004087 */
[C---:B------:R-:W-:Y:S01]  /*2700*/  FADD R140, R138.reuse, -12583039 ;  /* 0xcb40007f8a8c7421 */ /* 0x040fe20000000000 */
[----:B------:R-:W-:-:S03]  /*2710*/  IMAD.SHL.U32 R138, R138, 0x800000, RZ ;  /* 0x008000008a8a7824 */ /* 0x000fc600078e00ff */
[----:B------:R-:W-:-:S04]  /*2720*/  FFMA R140, R137, 1.4426950216293334961, -R140 ;  /* 0x3fb8aa3b898c7823 */ /* 0x000fc8000000088c */
[----:B------:R-:W-:-:S04]  /*2730*/  FFMA R140, R137, 1.925963033500011079e-08, R140 ;  /* 0x32a57060898c7823 */ /* 0x000fc8000000008c */
[----:B------:R-:W1:Y:S02]  /*2740*/  MUFU.EX2 R137, R140 ;  /* 0x0000008c00897308 */ /* 0x000e640000000800 */
[----:B-1----:R-:W-:Y:S01]  /*2750*/  FMUL R138, R138, R137 ;  /* 0x000000898a8a7220 */ /* 0x002fe20000400000 */
[----:B------:R-:W-:-:S04]  /*2760*/  LEA R137, R0, R113, 0x7 ;  /* 0x0000007100897211 */ /* 0x000fc800078e38ff */
[----:B------:R-:W-:Y:S01]  /*2770*/  F2FP.F16.F32.PACK_AB R139, RZ, R138 ;  /* 0x0000008aff8b723e */ /* 0x000fe200000000ff */
[----:B------:R-:W-:-:S03]  /*2780*/  FADD R138, RZ, R138 ;  /* 0x0000008aff8a7221 */ /* 0x000fc60000000000 */
[----:B------:R-:W-:-:S05]  /*2790*/  PRMT R142, R139, 0x7610, R142 ;  /* 0x000076108b8e7816 */ /* 0x000fca000000008e */
[----:B------:R-:W-:Y:S04]  /*27a0*/  STS.U16 [R137], R142 ;  /* 0x0000008e89007388 */ /* 0x000fe80000000400 */
[----:B------:R-:W1:Y:S02]  /*27b0*/  LDS R139, [R44+-0xf7c] ;  /* 0xfff084002c8b7984 */ /* 0x000e640000000800 */
[----:B-1----:R-:W-:-:S05]  /*27c0*/  FMUL R139, R139, UR7 ;  /* 0x000000078b8b7c20 */ /* 0x002fca0008400000 */
[----:B------:R-:W-:-:S04]  /*27d0*/  FSEL R139, R139, -50000, !P1 ;  /* 0xc74350008b8b7808 */ /* 0x000fc80004800000 */
[----:B------:R-:W-:Y:S02]  /*27e0*/  FSEL R139, R139, -50000, !P3 ;  /* 0xc74350008b8b7808 */ /* 0x000fe40005800000 */
[----:B------:R-:W-:Y:S02]  /*27f0*/  IADD3 R141, P3, PT, R116, -0xd, RZ ;  /* 0xfffffff3748d7810 */ /* 0x000fe40007f7e0ff */
[----:B------:R-:W-:Y:S02]  /*2800*/  FSEL R139, R139, -50000, !P0 ;  /* 0xc74350008b8b7808 */ /* 0x000fe40004000000 */
[----:B------:R-:W-:Y:S02]  /*2810*/  ISETP.GE.U32.AND P1, PT, R141, UR10, PT ;  /* 0x0000000a8d007c0c */ /* 0x000fe4000bf26070 */
[----:B------:R-:W-:Y:S01]  /*2820*/  IADD3.X R141, PT, PT, R109, -0x1, RZ, P3, !PT ;  /* 0xffffffff6d8d7810 */ /* 0x000fe20001ffe4ff */
[----:B------:R-:W-:Y:S01]  /*2830*/  FADD R139, -R46, R139 ;  /* 0x0000008b2e8b7221 */ /* 0x000fe20000000100 */
[----:B------:R-:W-:-:S02]  /*2840*/  ISETP.GT.AND P3, PT, R144, R103, PT ;  /* 0x000000679000720c */ /* 0x000fc40003f64270 */
[----:B------:R-:W-:Y:S01]  /*2850*/  ISETP.GE.AND.EX P1, PT, R141, UR11, PT, P1 ;  /* 0x0000000b8d007c0c */ /* 0x000fe2000bf26310 */
[----:B------:R-:W-:Y:S01]  /*2860*/  FFMA.SAT R140, R139, R136, 0.5 ;  /* 0x3f0000008b8c7423 */ /* 0x000fe20000002088 */
[----:B------:R-:W-:-:S03]  /*2870*/  IADD3 R144, PT, PT, R110, 0x3, RZ ;  /* 0x000000036e907810 */ /* 0x000fc60007ffe0ff */
[----:B------:R-:W-:-:S04]  /*2880*/  FFMA.RM R140, R140, R135, 12582913 ;  /* 0x4b4000018c8c7423 */ /* 0x000fc80000004087 */
[----:B------:R-:W-:-:S04]  /*2890*/  FADD R142, R140, -12583039 ;  /* 0xcb40007f8c8e7421 */ /* 0x000fc80000000000 */
[----:B------:R-:W-:-:S04]  /*28a0*/  FFMA R142, R139, 1.4426950216293334961, -R142 ;  /* 0x3fb8aa3b8b8e7823 */ /* 0x000fc8000000088e */
[----:B------:R-:W-:Y:S01]  /*28b0*/  FFMA R142, R139, 1.925963033500011079e-08, R142 ;  /* 0x32a570608b8e7823 */ /* 0x000fe2000000008e */
[----:B------:R-:W-:-:S05]  /*28c0*/  IMAD.SHL.U32 R139, R140, 0x800000, RZ ;  /* 0x008000008c8b7824 */ /* 0x000fca00078e00ff */
[----:B------:R-:W1:Y:S02]  /*28d0*/  MUFU.EX2 R142, R142 ;  /* 0x0000008e008e7308 */ /* 0x000e640000000800 */
[----:B-1----:R-:W-:-:S05]  /*28e0*/  FMUL R139, R139, R142 ;  /* 0x0000008e8b8b7220 */ /* 0x002fca0000400000 */
[----:B------:R-:W-:Y:S01]  /*28f0*/  F2FP.F16.F32.PACK_AB R140, RZ, R139 ;  /* 0x0000008bff8c723e */ /* 0x000fe200000000ff */
[----:B------:R-:W-:-:S03]  /*2900*/  FADD R139, R138, R139 ;  /* 0x0000008b8a8b7221 */ /* 0x000fc60000000000 */
[----:B------:R-:W-:-:S05]  /*2910*/  PRMT R143, R140, 0x7610, R143 ;  /* 0x000076108c8f7816 */ /* 0x000fca000000008f */
[----:B------:R-:W-:Y:S04]  /*2920*/  STS.U16 [R137+0x2], R143 ;  /* 0x0000028f89007388 */ /* 0x000fe80000000400 */
        /* <DEDUP_REMOVED lines=11> */
[----:B------:R-:W-:-:S04]  /*29e0*/  FFMA.SAT R140, R141, R136, 0.5 ;  /* 0x3f0000008d8c7423 */ /* 0x000fc80000002088 */
[----:B------:R-:W-:-:S04]  /*29f0*/  FFMA.RM R140, R140, R135, 12582913 ;  /* 0x4b4000018c8c7423 */ /* 0x000fc80000004087 */
[C---:B------:R-:W-:Y:S01]  /*2a00*/  FADD R142, R140.reuse, -12583039 ;  /* 0xcb40007f8c8e7421 */ /* 0x040fe20000000000 */
[----:B------:R-:W-:-:S03]  /*2a10*/  IMAD.SHL.U32 R140, R140, 0x800000, RZ ;  /* 0x008000008c8c7824 */ /* 0x000fc600078e00ff */
[----:B------:R-:W-:-:S04]  /*2a20*/  FFMA R142, R141, 1.4426950216293334961, -R142 ;  /* 0x3fb8aa3b8d8e7823 */ /* 0x000fc8000000088e */
[----:B------:R-:W-:-:S04]  /*2a30*/  FFMA R142, R141, 1.925963033500011079e-08, R142 ;  /* 0x32a570608d8e7823 */ /* 0x000fc8000000008e */
        /* <DEDUP_REMOVED lines=189> */
[----:B-1----:R-:W-:-:S04]  /*3610*/  FMUL R148, R148, R149 ;  /* 0x0000009594947220 */ /* 0x002fc80000400000 */
[----:B------:R-:W-:Y:S01]  /*3620*/  FADD R147, R147, R148 ;  /* 0x0000009493937221 */ /* 0x000fe20000000000 */
[----:B------:R-:W-:-:S04]  /*3630*/  F2FP.F16.F32.PACK_AB R149, RZ, R148 ;  /* 0x00000094ff95723e */ /* 0x000fc800000000ff */
        /* <DEDUP_REMOVED lines=73> */
[----:B------:R-:W-:Y:S02]  /*3ad0*/  FSEL R149, R149, -50000, !P1 ;  /* 0xc743500095957808 */ /* 0x000fe40004800000 */
[----:B------:R-:W-:Y:S02]  /*3ae0*/  ISETP.GE.U32.AND P1, PT, R116, UR10, PT ;  /* 0x0000000a74007c0c */ /* 0x000fe4000bf26070 */
[----:B------:R-:W-:Y:S02]  /*3af0*/  FSEL R149, R149, -50000, !P3 ;  /* 0xc743500095957808 */ /* 0x000fe40005800000 */
[----:B------:R-:W-:Y:S02]  /*3b00*/  ISETP.GE.AND.EX P1, PT, R109, UR11, PT, P1 ;  /* 0x0000000b6d007c0c */ /* 0x000fe4000bf26310 */
[----:B------:R-:W-:Y:S02]  /*3b10*/  FSEL R149, R149, -50000, !P0 ;  /* 0xc743500095957808 */ /* 0x000fe40004000000 */
[----:B------:R-:W-:-:S03]  /*3b20*/  ISETP.GT.AND P3, PT, R160, R103, PT ;  /* 0x00000067a000720c */ /* 0x000fc60003f64270 */
[----:B------:R-:W-:-:S04]  /*3b30*/  FADD R149, -R46, R149 ;  /* 0x000000952e957221 */ /* 0x000fc80000000100 */
        /* <DEDUP_REMOVED lines=15> */
[----:B------:R-:W-:-:S04]  /*3c30*/  FSEL R149, R149, -50000, !P3 ;  /* 0xc743500095957808 */ /* 0x000fc80005800000 */
[----:B------:R-:W-:-:S05]  /*3c40*/  FSEL R149, R149, -50000, !P0 ;  /* 0xc743500095957808 */ /* 0x000fca0004000000 */
        /* <DEDUP_REMOVED lines=10> */
[----:B------:R-:W-:-:S05]  /*3cf0*/  F2FP.F16.F32.PACK_AB R46, RZ, R136 ;  /* 0x00000088ff2e723e */ /* 0x000fca00000000ff */
[----:B------:R1:W-:Y:S02]  /*3d00*/  STS.U16 [R137+0x1e], R46 ;  /* 0x00001e2e89007388 */ /* 0x0003e40000000400 */
.L_x_15:
[----:B------:R-:W-:Y:S05]  /*3d10*/  BSYNC.RECONVERGENT B1 ;  /* 0x0000000000017941 */ /* 0x000fea0003800200 */
.L_x_14:
[----:B------:R-:W-:Y:S01]  /*3d20*/  NOP ;  /* 0x0000000000007918 */ /* 0x000fe20000000000 */
[----:B------:R-:W3:Y:S04]  /*3d30*/  @!P2 LDL R45, [R105] ;  /* 0x00000000692da983 */ /* 0x000ee80000100800 */
[----:B------:R-:W4:Y:S01]  /*3d40*/  @!P2 LDL R47, [R105+0x80] ;  /* 0x00008000692fa983 */ /* 0x000f220000100800 */
[----:B------:R-:W-:Y:S01]  /*3d50*/  MOV R165, 0xc7435000 ;  /* 0xc743500000a57802 */ /* 0x000fe20000000f00 */
[----:B------:R-:W-:-:S05]  /*3d60*/  IMAD.MOV.U32 R143, RZ, RZ, -0x38bcb000 ;  /* 0xc7435000ff8f7424 */ /* 0x000fca00078e00ff */
[----:B------:R-:W5:Y:S04]  /*3d70*/  @!P2 LDL R165, [R105] ;  /* 0x0000000069a5a983 */ /* 0x000f680000100800 */
[----:B------:R-:W2:Y:S01]  /*3d80*/  @!P2 LDL R143, [R105+0x80] ;  /* 0x00008000698fa983 */ /* 0x000ea20000100800 */
[----:B------:R-:W-:Y:S01]  /*3d90*/  MOV R161, 0xc7435000 ;  /* 0xc743500000a17802 */ /* 0x000fe20000000f00 */
[----:B------:R-:W-:Y:S01]  /*3da0*/  IMAD.MOV.U32 R163, RZ, RZ, -0x38bcb000 ;  /* 0xc7435000ffa37424 */ /* 0x000fe200078e00ff */
[----:B------:R-:W-:Y:S01]  /*3db0*/  MOV R145, 0xc7435000 ;  /* 0xc743500000917802 */ /* 0x000fe20000000f00 */
[----:B------:R-:W-:-:S03]  /*3dc0*/  IMAD.MOV.U32 R159, RZ, RZ, -0x38bcb000 ;  /* 0xc7435000ff9f7424 */ /* 0x000fc600078e00ff */
[----:B------:R-:W2:Y:S04]  /*3dd0*/  @!P2 LDL R161, [R105] ;  /* 0x0000000069a1a983 */ /* 0x000ea80000100800 */
[----:B------:R-:W2:Y:S04]  /*3de0*/  @!P2 LDL R163, [R105+0x80] ;  /* 0x0000800069a3a983 */ /* 0x000ea80000100800 */
[----:B------:R-:W2:Y:S04]  /*3df0*/  @!P2 LDL R145, [R105] ;  /* 0x000000006991a983 */ /* 0x000ea80000100800 */
[----:B------:R-:W2:Y:S01]  /*3e00*/  @!P2 LDL R159, [R105+0x80] ;  /* 0x00008000699fa983 */ /* 0x000ea20000100800 */
[----:B------:R-:W-:Y:S01]  /*3e10*/  MOV R157, 0xc7435000 ;  /* 0xc7435000009d7802 */ /* 0x000fe20000000f00 */
[----:B------:R-:W-:-:S05]  /*3e20*/  IMAD.MOV.U32 R147, RZ, RZ, -0x38bcb000 ;  /* 0xc7435000ff937424 */ /* 0x000fca00078e00ff */
[----:B------:R-:W2:Y:S04]  /*3e30*/  @!P2 LDL R157, [R105] ;  /* 0x00000000699da983 */ /* 0x000ea80000100800 */
        /* <DEDUP_REMOVED lines=14> */
[----:B------:R-:W-:Y:S01]  /*3f20*/  FADD R167, -R40, R131 ;  /* 0x0000008328a77221 */ /* 0x000fe20000000100 */
[----:B------:R-:W-:Y:S01]  /*3f30*/  IMAD.MOV.U32 R131, RZ, RZ, 0x437c0000 ;  /* 0x437c0000ff837424 */ /* 0x000fe200078e00ff */
[----:B------:R-:W1:Y:S01]  /*3f40*/  S2R R44, SR_LANEID ;  /* 0x00000000002c7919 */ /* 0x000e620000000000 */
[----:B------:R-:W-:Y:S01]  /*3f50*/  FADD R169, -R41, R134 ;  /* 0x0000008629a97221 */ /* 0x000fe20000000100 */
[-C--:B------:R-:W-:Y:S01]  /*3f60*/  FFMA.SAT R140, R167, R136.reuse, 0.5 ;  /* 0x3f000000a78c7423 */ /* 0x080fe20000002088 */
[----:B------:R-:W-:Y:S01]  /*3f70*/  FADD R173, -R43, R132 ;  /* 0x000000842bad7221 */ /* 0x000fe20000000100 */
[----:B------:R-:W-:Y:S01]  /*3f80*/  FADD R171, -R42, R129 ;  /* 0x000000812aab7221 */ /* 0x000fe20000000100 */
[-C--:B------:R-:W-:Y:S01]  /*3f90*/  FFMA.SAT R132, R169, R136.reuse, 0.5 ;  /* 0x3f000000a9847423 */ /* 0x080fe20000002088 */
[-C--:B------:R-:W-:Y:S01]  /*3fa0*/  FFMA.RM R140, R140, R131.reuse, 12582913 ;  /* 0x4b4000018c8c7423 */ /* 0x080fe20000004083 */
[----:B------:R-:W-:Y:S01]  /*3fb0*/  FADD R175, -R36, R127 ;  /* 0x0000007f24af7221 */ /* 0x000fe20000000100 */
[-C--:B------:R-:W-:Y:S01]  /*3fc0*/  FFMA.SAT R134, R171, R136.reuse, 0.5 ;  /* 0x3f000000ab867423 */ /* 0x080fe20000002088 */
[-C--:B------:R-:W-:Y:S01]  /*3fd0*/  FFMA.RM R129, R132, R131.reuse, 12582913 ;  /* 0x4b40000184817423 */ /* 0x080fe20000004083 */
[----:B------:R-:W-:Y:S01]  /*3fe0*/  FADD R121, -R34, R121 ;  /* 0x0000007922797221 */ /* 0x000fe20000000100 */
[-C--:B------:R-:W-:Y:S01]  /*3ff0*/  FFMA.SAT R144, R175, R136.reuse, 0.5 ;  /* 0x3f000000af907423 */ /* 0x080fe20000002088 */
[-C--:B------:R-:W-:Y:S01]  /*4000*/  FFMA.RM R134, R134, R131.reuse, 12582913 ;  /* 0x4b40000186867423 */ /* 0x080fe20000004083 */
[----:B------:R-:W-:Y:S01]  /*4010*/  FADD R177, -R39, R126 ;  /* 0x0000007e27b17221 */ /* 0x000fe20000000100 */
[----:B------:R-:W-:Y:S01]  /*4020*/  FADD R125, -R38, R125 ;  /* 0x0000007d267d7221 */ /* 0x000fe20000000100 */
[-C--:B------:R-:W-:Y:S01]  /*4030*/  FFMA.SAT R154, R121, R136.reuse, 0.5 ;  /* 0x3f000000799a7423 */ /* 0x080fe20000002088 */
[----:B------:R-:W-:Y:S01]  /*4040*/  FADD R181, -R35, R122 ;  /* 0x0000007a23b57221 */ /* 0x000fe20000000100 */
[----:B------:R-:W-:Y:S01]  /*4050*/  FADD R179, -R33, R124 ;  /* 0x0000007c21b37221 */ /* 0x000fe20000000100 */
[-C--:B------:R-:W-:Y:S01]  /*4060*/  FFMA.SAT R162, R125, R136.reuse, 0.5 ;  /* 0x3f0000007da27423 */ /* 0x080fe20000002088 */
[-C--:B------:R-:W-:Y:S01]  /*4070*/  FFMA.RM R154, R154, R131.reuse, 12582913 ;  /* 0x4b4000019a9a7423 */ /* 0x080fe20000004083 */
[-C--:B------:R-:W-:Y:S01]  /*4080*/  FFMA.SAT R150, R181, R136.reuse, 0.5 ;  /* 0x3f000000b5967423 */ /* 0x080fe20000002088 */
[-C--:B------:R-:W-:Y:S01]  /*4090*/  FFMA.SAT R152, R179, R136.reuse, 0.5 ;  /* 0x3f000000b3987423 */ /* 0x080fe20000002088 */
[-C--:B------:R-:W-:Y:S01]  /*40a0*/  FFMA.RM R162, R162, R131.reuse, 12582913 ;  /* 0x4b400001a2a27423 */ /* 0x080fe20000004083 */
[----:B------:R-:W-:Y:S01]  /*40b0*/  FADD R124, R154, -12583039 ;  /* 0xcb40007f9a7c7421 */ /* 0x000fe20000000000 */
[-C--:B------:R-:W-:Y:S01]  /*40c0*/  FFMA.RM R150, R150, R131.reuse, 12582913 ;  /* 0x4b40000196967423 */ /* 0x080fe20000004083 */
[----:B------:R-:W-:Y:S01]  /*40d0*/  FADD R119, -R28, R119 ;  /* 0x000000771c777221 */ /* 0x000fe20000000100 */
[----:B------:R-:W-:Y:S01]  /*40e0*/  FFMA.RM R152, R152, R131, 12582913 ;  /* 0x4b40000198987423 */ /* 0x000fe20000004083 */
[----:B------:R-:W-:Y:S01]  /*40f0*/  FFMA R164, R121, 1.4426950216293334961, -R124 ;  /* 0x3fb8aa3b79a47823 */ /* 0x000fe2000000087c */
[----:B------:R-:W-:Y:S01]  /*4100*/  FADD R183, -R31, R118 ;  /* 0x000000761fb77221 */ /* 0x000fe20000000100 */
[----:B------:R-:W-:Y:S01]  /*4110*/  STL.128 [R1], R40 ;  /* 0x0000002801007387 */ /* 0x000fe20000100c00 */
[----:B------:R-:W-:Y:S01]  /*4120*/  FADD R122, R152, -12583039 ;  /* 0xcb40007f987a7421 */ /* 0x000fe20000000000 */
[----:B------:R-:W-:Y:S01]  /*4130*/  FFMA R164, R121, 1.925963033500011079e-08, R164 ;  /* 0x32a5706079a47823 */ /* 0x000fe200000000a4 */
[----:B-1----:R-:W-:Y:S01]  /*4140*/  SHF.R.U32.HI R46, RZ, 0x3, R44 ;  /* 0x00000003ff2e7819 */ /* 0x002fe2000001162c */
[----:B------:R-:W-:Y:S01]  /*4150*/  FADD R121, -R29, R120 ;  /* 0x000000781d797221 */ /* 0x000fe20000000100 */
[----:B------:R-:W-:Y:S01]  /*4160*/  LOP3.LUT R137, R44, 0x7, RZ, 0xc0, !PT ;  /* 0x000000072c897812 */ /* 0x000fe200078ec0ff */
[C---:B------:R-:W-:Y:S01]  /*4170*/  FFMA R122, R179.reuse, 1.4426950216293334961, -R122 ;  /* 0x3fb8aa3bb37a7823 */ /* 0x040fe2000000087a */
[----:B------:R-:W-:Y:S01]  /*4180*/  SHF.L.U32 R46, R46, 0x3, RZ ;  /* 0x000000032e2e7819 */ /* 0x000fe200000006ff */
[----:B------:R-:W-:Y:S01]  /*4190*/  MUFU.EX2 R164, R164 ;  /* 0x000000a400a47308 */ /* 0x000fe20000000800 */
[----:B------:R-:W-:Y:S01]  /*41a0*/  SHF.R.U32.HI R44, RZ, 0x4, R44 ;  /* 0x00000004ff2c7819 */ /* 0x000fe2000001162c */
[----:B------:R-:W-:Y:S01]  /*41b0*/  FFMA R179, R179, 1.925963033500011079e-08, R122 ;  /* 0x32a57060b3b37823 */ /* 0x000fe2000000007a */
[----:B------:R-:W-:Y:S01]  /*41c0*/  LOP3.LUT R138, R46, 0x8, R137, 0xe2, !PT ;  /* 0x000000082e8a7812 */ /* 0x000fe200078ee289 */
[----:B------:R-:W-:Y:S01]  /*41d0*/  FADD R46, R140, -12583039 ;  /* 0xcb40007f8c2e7421 */ /* 0x000fe20000000000 */
[-C--:B------:R-:W-:Y:S01]  /*41e0*/  FFMA.SAT R122, R183, R136.reuse, 0.5 ;  /* 0x3f000000b77a7423 */ /* 0x080fe20000002088 */
[----:B------:R-:W-:Y:S01]  /*41f0*/  IMAD.SHL.U32 R137, R44, 0x8, RZ ;  /* 0x000000082c897824 */ /* 0x000fe200078e00ff */
[----:B------:R-:W-:Y:S01]  /*4200*/  STL.128 [R1+0x10], R36 ;  /* 0x0000102401007387 */ /* 0x000fe20000100c00 */
[C---:B------:R-:W-:Y:S01]  /*4210*/  FFMA R46, R167.reuse, 1.4426950216293334961, -R46 ;  /* 0x3fb8aa3ba72e7823 */ /* 0x040fe2000000082e */
[----:B------:R-:W-:Y:S01]  /*4220*/  IMAD.SHL.U32 R140, R140, 0x800000, RZ ;  /* 0x008000008c8c7824 */ /* 0x000fe200078e00ff */
[----:B------:R-:W-:Y:S01]  /*4230*/  MUFU.EX2 R179, R179 ;  /* 0x000000b300b37308 */ /* 0x000fe20000000800 */
[C---:B------:R-:W-:Y:S01]  /*4240*/  LEA R44, R138.reuse, R137, 0x6 ;  /* 0x000000898a2c7211 */ /* 0x040fe200078e30ff */
[----:B------:R-:W-:Y:S01]  /*4250*/  FFMA R167, R167, 1.925963033500011079e-08, R46 ;  /* 0x32a57060a7a77823 */ /* 0x000fe2000000002e */
[----:B------:R-:W-:Y:S01]  /*4260*/  FFMA.SAT R46, R173, R136, 0.5 ;  /* 0x3f000000ad2e7423 */ /* 0x000fe20000002088 */
[----:B------:R-:W-:-:S02]  /*4270*/  IMAD R137, R138, 0x48, R137 ;  /* 0x000000488a897824 */ /* 0x000fc400078e0289 */
[----:B------:R-:W-:Y:S01]  /*4280*/  FADD R138, R134, -12583039 ;  /* 0xcb40007f868a7421 */ /* 0x000fe20000000000 */
[----:B------:R-:W-:Y:S02]  /*4290*/  IMAD.U32 R44, R44, 0x2, R113 ;  /* 0x000000022c2c7824 */ /* 0x000fe400078e0071 */
[-C--:B------:R-:W-:Y:S01]  /*42a0*/  FFMA.RM R127, R46, R131.reuse, 12582913 ;  /* 0x4b4000012e7f7423 */ /* 0x080fe20000004083 */
[----:B------:R-:W-:Y:S01]  /*42b0*/  FADD R46, R129, -12583039 ;  /* 0xcb40007f812e7421 */ /* 0x000fe20000000000 */
[----:B------:R-:W-:Y:S01]  /*42c0*/  FFMA R138, R171, 1.4426950216293334961, -R138 ;  /* 0x3fb8aa3bab8a7823 */ /* 0x000fe2000000088a */
[----:B------:R-:W-:Y:S01]  /*42d0*/  MUFU.EX2 R167, R167 ;  /* 0x000000a700a77308 */ /* 0x000fe20000000800 */
[----:B------:R-:W-:Y:S01]  /*42e0*/  FADD R142, R127, -12583039 ;  /* 0xcb40007f7f8e7421 */ /* 0x000fe20000000000 */
[----:B------:R-:W-:Y:S01]  /*42f0*/  FFMA R132, R169, 1.4426950216293334961, -R46 ;  /* 0x3fb8aa3ba9847823 */ /* 0x000fe2000000082e */
[-C--:B------:R-:W-:Y:S01]  /*4300*/  FFMA.RM R46, R144, R131.reuse, 12582913 ;  /* 0x4b400001902e7423 */ /* 0x080fe20000004083 */
[----:B------:R-:W-:Y:S01]  /*4310*/  FFMA R171, R171, 1.925963033500011079e-08, R138 ;  /* 0x32a57060abab7823 */ /* 0x000fe2000000008a */
[-C--:B------:R-:W-:Y:S01]  /*4320*/  FFMA.SAT R138, R177, R136.reuse, 0.5 ;  /* 0x3f000000b18a7423 */ /* 0x080fe20000002088 */
[----:B------:R-:W-:Y:S01]  /*4330*/  FFMA R132, R169, 1.925963033500011079e-08, R132 ;  /* 0x32a57060a9847823 */ /* 0x000fe20000000084 */
[----:B------:R-:W-:Y:S01]  /*4340*/  FADD R144, R46, -12583039 ;  /* 0xcb40007f2e907421 */ /* 0x000fe20000000000 */
[----:B------:R-:W-:Y:S01]  /*4350*/  FADD R169, -R37, R130 ;  /* 0x0000008225a97221 */ /* 0x000fe20000000100 */
[----:B------:R-:W-:Y:S01]  /*4360*/  FFMA R142, R173, 1.4426950216293334961, -R142 ;  /* 0x3fb8aa3bad8e7823 */ /* 0x000fe2000000088e */
[-C--:B------:R-:W-:Y:S01]  /*4370*/  FFMA.RM R138, R138, R131.reuse, 12582913 ;  /* 0x4b4000018a8a7423 */ /* 0x080fe20000004083 */
[----:B------:R-:W-:Y:S01]  /*4380*/  FFMA R144, R175, 1.4426950216293334961, -R144 ;  /* 0x3fb8aa3baf907823 */ /* 0x000fe20000000890 */
[-C--:B------:R-:W-:Y:S01]  /*4390*/  FFMA.SAT R160, R169, R136.reuse, 0.5 ;  /* 0x3f000000a9a07423 */ /* 0x080fe20000002088 */
[----:B------:R-:W-:Y:S01]  /*43a0*/  FFMA R173, R173, 1.925963033500011079e-08, R142 ;  /* 0x32a57060adad7823 */ /* 0x000fe2000000008e */
[----:B------:R-:W-:Y:S01]  /*43b0*/  FADD R142, R138, -12583039 ;  /* 0xcb40007f8a8e7421 */ /* 0x000fe20000000000 */
[----:B------:R-:W-:Y:S01]  /*43c0*/  FFMA R144, R175, 1.925963033500011079e-08, R144 ;  /* 0x32a57060af907823 */ /* 0x000fe20000000090 */
[-C--:B------:R-:W-:Y:S01]  /*43d0*/  FFMA.RM R160, R160, R131.reuse, 12582913 ;  /* 0x4b400001a0a07423 */ /* 0x080fe20000004083 */
[----:B------:R-:W-:Y:S01]  /*43e0*/  FADD R175, -R32, R123 ;  /* 0x0000007b20af7221 */ /* 0x000fe20000000100 */
[----:B------:R-:W-:Y:S01]  /*43f0*/  FADD R130, R162, -12583039 ;  /* 0xcb40007fa2827421 */ /* 0x000fe20000000000 */
[----:B------:R-:W-:Y:S01]  /*4400*/  FFMA R142, R177, 1.4426950216293334961, -R142 ;  /* 0x3fb8aa3bb18e7823 */ /* 0x000fe2000000088e */
[----:B------:R-:W-:Y:S01]  /*4410*/  FADD R126, R160, -12583039 ;  /* 0xcb40007fa07e7421 */ /* 0x000fe20000000000 */
[-C--:B------:R-:W-:Y:S01]  /*4420*/  FFMA.SAT R146, R175, R136.reuse, 0.5 ;  /* 0x3f000000af927423 */ /* 0x080fe20000002088 */
[----:B------:R-:W-:Y:S01]  /*4430*/  FFMA R130, R125, 1.4426950216293334961, -R130 ;  /* 0x3fb8aa3b7d827823 */ /* 0x000fe20000000882 */
[----:B------:R-:W-:Y:S01]  /*4440*/  FFMA R177, R177, 1.925963033500011079e-08, R142 ;  /* 0x32a57060b1b17823 */ /* 0x000fe2000000008e */
[----:B------:R-:W-:Y:S01]  /*4450*/  FFMA R126, R169, 1.4426950216293334961, -R126 ;  /* 0x3fb8aa3ba97e7823 */ /* 0x000fe2000000087e */
[-C--:B------:R-:W-:Y:S01]  /*4460*/  FFMA.RM R123, R146, R131.reuse, 12582913 ;  /* 0x4b400001927b7423 */ /* 0x080fe20000004083 */
[----:B------:R-:W-:Y:S01]  /*4470*/  FFMA R125, R125, 1.925963033500011079e-08, R130 ;  /* 0x32a570607d7d7823 */ /* 0x000fe20000000082 */
[-C--:B------:R-:W-:Y:S01]  /*4480*/  FFMA.SAT R142, R119, R136.reuse, 0.5 ;  /* 0x3f000000778e7423 */ /* 0x080fe20000002088 */
[----:B------:R-:W-:Y:S01]  /*4490*/  FFMA R169, R169, 1.925963033500011079e-08, R126 ;  /* 0x32a57060a9a97823 */ /* 0x000fe2000000007e */
[----:B------:R-:W-:Y:S01]  /*44a0*/  FADD R126, R123, -12583039 ;  /* 0xcb40007f7b7e7421 */ /* 0x000fe20000000000 */
[----:B------:R-:W-:Y:S01]  /*44b0*/  FFMA.SAT R130, R121, R136, 0.5 ;  /* 0x3f00000079827423 */ /* 0x000fe20000002088 */
[-C--:B------:R-:W-:Y:S01]  /*44c0*/  FFMA.RM R142, R142, R131.reuse, 12582913 ;  /* 0x4b4000018e8e7423 */ /* 0x080fe20000004083 */
[----:B------:R1:W-:Y:S01]  /*44d0*/  MUFU.EX2 R124, R132 ;  /* 0x00000084007c7308 */ /* 0x0003e20000000800 */
[----:B------:R-:W-:Y:S01]  /*44e0*/  FFMA R126, R175, 1.4426950216293334961, -R126 ;  /* 0x3fb8aa3baf7e7823 */ /* 0x000fe2000000087e */
[----:B------:R-:W-:Y:S01]  /*44f0*/  FFMA.RM R130, R130, R131, 12582913 ;  /* 0x4b40000182827423 */ /* 0x000fe20000004083 */
[----:B------:R-:W-:Y:S01]  /*4500*/  FADD R120, R142, -12583039 ;  /* 0xcb40007f8e787421 */ /* 0x000fe20000000000 */
[----:B------:R-:W-:-:S02]  /*4510*/  IMAD.SHL.U32 R160, R160, 0x800000, RZ ;  /* 0x00800000a0a07824 */ /* 0x000fc400078e00ff */
[----:B------:R-:W-:Y:S01]  /*4520*/  FFMA R175, R175, 1.925963033500011079e-08, R126 ;  /* 0x32a57060afaf7823 */ /* 0x000fe2000000007e */
[----:B------:R-:W-:Y:S01]  /*4530*/  FADD R126, R150, -12583039 ;  /* 0xcb40007f967e7421 */ /* 0x000fe20000000000 */
[----:B------:R-:W-:Y:S01]  /*4540*/  FADD R118, R130, -12583039 ;  /* 0xcb40007f82767421 */ /* 0x000fe20000000000 */
[----:B------:R-:W-:Y:S01]  /*4550*/  FFMA R120, R119, 1.4426950216293334961, -R120 ;  /* 0x3fb8aa3b77787823 */ /* 0x000fe20000000878 */
[----:B------:R1:W-:Y:S01]  /*4560*/  MUFU.EX2 R168, R144 ;  /* 0x0000009000a87308 */ /* 0x0003e20000000800 */
[----:B------:R-:W-:Y:S01]  /*4570*/  FFMA R126, R181, 1.4426950216293334961, -R126 ;  /* 0x3fb8aa3bb57e7823 */ /* 0x000fe2000000087e */
[----:B------:R-:W-:Y:S01]  /*4580*/  FFMA R118, R121, 1.4426950216293334961, -R118 ;  /* 0x3fb8aa3b79767823 */ /* 0x000fe20000000876 */
[----:B------:R-:W-:Y:S01]  /*4590*/  FFMA R156, R119, 1.925963033500011079e-08, R120 ;  /* 0x32a57060779c7823 */ /* 0x000fe20000000078 */
[----:B------:R-:W-:Y:S02]  /*45a0*/  IMAD.SHL.U32 R119, R134, 0x800000, RZ ;  /* 0x0080000086777824 */ /* 0x000fe400078e00ff */
[----:B------:R-:W-:Y:S01]  /*45b0*/  FFMA R158, R181, 1.925963033500011079e-08, R126 ;  /* 0x32a57060b59e7823 */ /* 0x000fe2000000007e */
[----:B------:R-:W-:Y:S01]  /*45c0*/  FADD R181, -R30, R117 ;  /* 0x000000751eb57221 */ /* 0x000fe20000000100 */
[-C--:B------:R-:W-:Y:S01]  /*45d0*/  FFMA.RM R117, R122, R131.reuse, 12582913 ;  /* 0x4b4000017a757423 */ /* 0x080fe20000004083 */
[----:B------:R-:W-:Y:S01]  /*45e0*/  FFMA R148, R121, 1.925963033500011079e-08, R118 ;  /* 0x32a5706079947823 */ /* 0x000fe20000000076 */
[----:B------:R-:W1:Y:S02]  /*45f0*/  MUFU.EX2 R126, R171 ;  /* 0x000000ab007e7308 */ /* 0x000e640000000800 */
[----:B-1----:R-:W-:Y:S01]  /*4600*/  FFMA.SAT R132, R181, R136, 0.5 ;  /* 0x3f000000b5847423 */ /* 0x002fe20000002088 */
[----:B------:R-:W-:Y:S01]  /*4610*/  FADD R122, R117, -12583039 ;  /* 0xcb40007f757a7421 */ /* 0x000fe20000000000 */
[----:B------:R-:W-:Y:S01]  /*4620*/  IMAD.SHL.U32 R134, R127, 0x800000, RZ ;  /* 0x008000007f867824 */ /* 0x000fe200078e00ff */
[----:B------:R-:W-:Y:S01]  /*4630*/  SHF.L.U32 R142, R142, 0x17, RZ ;  /* 0x000000178e8e7819 */ /* 0x000fe200000006ff */
[----:B------:R-:W-:Y:S01]  /*4640*/  FFMA.RM R132, R132, R131, 12582913 ;  /* 0x4b40000184847423 */ /* 0x000fe20000004083 */
[----:B------:R-:W-:Y:S01]  /*4650*/  FFMA R122, R183, 1.4426950216293334961, -R122 ;  /* 0x3fb8aa3bb77a7823 */ /* 0x000fe2000000087a */
[----:B------:R-:W-:Y:S01]  /*4660*/  IMAD.SHL.U32 R123, R123, 0x800000, RZ ;  /* 0x008000007b7b7824 */ /* 0x000fe200078e00ff */
[----:B------:R-:W-:Y:S01]  /*4670*/  MUFU.EX2 R169, R169 ;  /* 0x000000a900a97308 */ /* 0x000fe20000000800 */
[----:B------:R-:W-:Y:S01]  /*4680*/  FADD R120, R132, -12583039 ;  /* 0xcb40007f84787421 */ /* 0x000fe20000000000 */
[----:B------:R-:W-:Y:S01]  /*4690*/  FFMA R144, R183, 1.925963033500011079e-08, R122 ;  /* 0x32a57060b7907823 */ /* 0x000fe2000000007a */
[----:B------:R-:W-:Y:S01]  /*46a0*/  STL.128 [R1+0x20], R32 ;  /* 0x0000202001007387 */ /* 0x000fe20000100c00 */
[----:B------:R-:W-:Y:S01]  /*46b0*/  VIADD R26, R26, 0x40 ;  /* 0x000000401a1a7836 */ /* 0x000fe20000000000 */
[----:B------:R-:W-:Y:S01]  /*46c0*/  SHF.L.U32 R150, R150, 0x17, RZ ;  /* 0x0000001796967819 */ /* 0x000fe200000006ff */
[----:B------:R-:W-:Y:S01]  /*46d0*/  IMAD.SHL.U32 R138, R138, 0x800000, RZ ;  /* 0x008000008a8a7824 */ /* 0x000fe200078e00ff */
[----:B------:R-:W-:Y:S01]  /*46e0*/  STL.128 [R1+0x30], R28 ;  /* 0x0000301c01007387 */ /* 0x000fe20000100c00 */
[----:B------:R-:W-:Y:S01]  /*46f0*/  MUFU.EX2 R170, R125 ;  /* 0x0000007d00aa7308 */ /* 0x000fe20000000800 */
[----:B------:R-:W-:Y:S01]  /*4700*/  FMUL R119, R119, R126 ;  /* 0x0000007e77777220 */ /* 0x000fe20000400000 */
[----:B------:R-:W-:-:S06]  /*4710*/  ISETP.NE.AND P0, PT, R26, -0xe80, PT ;  /* 0xfffff1801a00780c */ /* 0x000fcc0003f05270 */
[----:B------:R-:W1:Y:S08]  /*4720*/  MUFU.EX2 R173, R173 ;  /* 0x000000ad00ad7308 */ /* 0x000e700000000800 */
[----:B------:R-:W1:Y:S02]  /*4730*/  MUFU.EX2 R177, R177 ;  /* 0x000000b100b17308 */ /* 0x000e640000000800 */
[----:B-1----:R-:W-:Y:S01]  /*4740*/  FMUL R134, R134, R173 ;  /* 0x000000ad86867220 */ /* 0x002fe20000400000 */
[----:B------:R-:W-:Y:S01]  /*4750*/  FMUL R138, R138, R177 ;  /* 0x000000b18a8a7220 */ /* 0x000fe20000400000 */
[----:B---3--:R-:W-:Y:S04]  /*4760*/  SHFL.IDX PT, R45, R45, R102, 0x1f ;  /* 0x00001f662d2d7589 */ /* 0x008fe800000e0000 */
[----:B----4-:R1:W3:Y:S04]  /*4770*/  SHFL.IDX PT, R146, R47, R102, 0x1f ;  /* 0x00001f662f927589 */ /* 0x0102e800000e0000 */
[----:B-----5:R-:W-:Y:S01]  /*4780*/  SHFL.IDX PT, R166, R165, R106, 0x1f ;  /* 0x00001f6aa5a67589 */ /* 0x020fe200000e0000 */
[----:B-1----:R-:W-:-:S03]  /*4790*/  SHF.L.U32 R47, R129, 0x17, RZ ;  /* 0x00000017812f7819 */ /* 0x002fc600000006ff */
[----:B--2---:R-:W1:Y:S01]  /*47a0*/  SHFL.IDX PT, R143, R143, R106, 0x1f ;  /* 0x00001f6a8f8f7589 */ /* 0x004e6200000e0000 */
[----:B------:R-:W-:-:S03]  /*47b0*/  FMUL R129, R140, R167 ;  /* 0x000000a78c817220 */ /* 0x000fc60000400000 */
[----:B------:R-:W-:Y:S04]  /*47c0*/  SHFL.IDX PT, R161, R161, R102, 0x1f ;  /* 0x00001f66a1a17589 */ /* 0x000fe800000e0000 */
[----:B------:R-:W-:Y:S01]  /*47d0*/  SHFL.IDX PT, R172, R163, R102, 0x1f ;  /* 0x00001f66a3ac7589 */ /* 0x000fe200000e0000 */
[----:B---3--:R-:W-:Y:S01]  /*47e0*/  FADD R45, R45, -R146 ;  /* 0x800000922d2d7221 */ /* 0x008fe20000000000 */
[----:B------:R-:W-:Y:S02]  /*47f0*/  FFMA R146, R181, 1.4426950216293334961, -R120 ;  /* 0x3fb8aa3bb5927823 */ /* 0x000fe40000000878 */
[----:B------:R-:W-:Y:S01]  /*4800*/  SHFL.IDX PT, R167, R145, R106, 0x1f ;  /* 0x00001f6a91a77589 */ /* 0x000fe200000e0000 */
[----:B------:R-:W-:Y:S01]  /*4810*/  FFMA.SAT R118, R45, R136, 0.5 ;  /* 0x3f0000002d767423 */ /* 0x000fe20000002088 */
[----:B------:R-:W-:-:S03]  /*4820*/  FFMA R146, R181, 1.925963033500011079e-08, R146 ;  /* 0x32a57060b5927823 */ /* 0x000fc60000000092 */
[----:B------:R-:W-:Y:S01]  /*4830*/  FFMA.RM R120, R118, R131, 12582913 ;  /* 0x4b40000176787423 */ /* 0x000fe20000004083 */
[----:B-1----:R-:W-:-:S03]  /*4840*/  FADD R165, R166, -R143 ;  /* 0x8000008fa6a57221 */ /* 0x002fc60000000000 */
[----:B------:R-:W-:Y:S01]  /*4850*/  FADD R118, R120, -12583039 ;  /* 0xcb40007f78767421 */ /* 0x000fe20000000000 */
[----:B------:R1:W2:Y:S01]  /*4860*/  SHFL.IDX PT, R166, R159, R106, 0x1f ;  /* 0x00001f6a9fa67589 */ /* 0x0002a200000e0000 */
[----:B------:R-:W-:Y:S01]  /*4870*/  SHF.L.U32 R143, R46, 0x17, RZ ;  /* 0x000000172e8f7819 */ /* 0x000fe200000006ff */
[----:B------:R-:W-:Y:S01]  /*4880*/  FFMA.SAT R140, R165, R136, 0.5 ;  /* 0x3f000000a58c7423 */ /* 0x000fe20000002088 */
[----:B------:R-:W-:Y:S01]  /*4890*/  FFMA R122, R45, 1.4426950216293334961, -R118 ;  /* 0x3fb8aa3b2d7a7823 */ /* 0x000fe20000000876 */
[----:B------:R-:W-:Y:S01]  /*48a0*/  FMUL R118, R47, R124 ;  /* 0x0000007c2f767220 */ /* 0x000fe20000400000 */
[----:B------:R-:W-:Y:S01]  /*48b0*/  IADD3 R124, PT, PT, R114, -0x60, RZ ;  /* 0xffffffa0727c7810 */ /* 0x000fe20007ffe0ff */
[----:B------:R-:W-:Y:S01]  /*48c0*/  FMUL R143, R143, R168 ;  /* 0x000000a88f8f7220 */ /* 0x000fe20000400000 */
[----:B------:R-:W-:Y:S01]  /*48d0*/  FFMA R122, R45, 1.925963033500011079e-08, R122 ;  /* 0x32a570602d7a7823 */ /* 0x000fe2000000007a */
[----:B------:R-:W-:Y:S01]  /*48e0*/  SHF.L.U32 R120, R120, 0x17, RZ ;  /* 0x0000001778787819 */ /* 0x000fe200000006ff */
[----:B------:R-:W-:Y:S01]  /*48f0*/  LDSM.16.M88.4 R44, [R44] ;  /* 0x000000002c2c783b */ /* 0x000fe20000000200 */
[----:B------:R-:W-:Y:S01]  /*4900*/  LEA R124, R137, R124, 0x1 ;  /* 0x0000007c897c7211 */ /* 0x000fe200078e08ff */
[----:B------:R3:W4:Y:S01]  /*4910*/  MUFU.EX2 R121, R122 ;  /* 0x0000007a00797308 */ /* 0x0007220000000800 */
[----:B-1----:R-:W-:Y:S01]  /*4920*/  FFMA.RM R159, R140, R131, 12582913 ;  /* 0x4b4000018c9f7423 */ /* 0x002fe20000004083 */
[----:B------:R-:W-:Y:S01]  /*4930*/  FMUL R140, R160, R169 ;  /* 0x000000a9a08c7220 */ /* 0x000fe20000400000 */
[----:B------:R-:W-:Y:S01]  /*4940*/  SHF.L.U32 R145, R162, 0x17, RZ ;  /* 0x00000017a2917819 */ /* 0x000fe200000006ff */
[----:B------:R-:W-:Y:S01]  /*4950*/  VIADD R162, R114, 0xffffffc0 ;  /* 0xffffffc072a27836 */ /* 0x000fe20000000000 */
[----:B------:R-:W1:Y:S03]  /*4960*/  LDSM.16.MT88.4 R124, [R124] ;  /* 0x000000007c7c783b */ /* 0x000e660000004200 */
[----:B------:R-:W5:Y:S01]  /*4970*/  MUFU.EX2 R168, R175 ;  /* 0x000000af00a87308 */ /* 0x000f620000000800 */
[----:B---3--:R-:W-:Y:S01]  /*4980*/  FADD R122, R159, -12583039 ;  /* 0xcb40007f9f7a7421 */ /* 0x008fe20000000000 */
[----:B------:R-:W-:Y:S01]  /*4990*/  FMUL R145, R145, R170 ;  /* 0x000000aa91917220 */ /* 0x000fe20000400000 */
[----:B------:R-:W-:Y:S01]  /*49a0*/  SHF.L.U32 R159, R159, 0x17, RZ ;  /* 0x000000179f9f7819 */ /* 0x000fe200000006ff */
[----:B------:R5:W-:Y:S01]  /*49b0*/  SHFL.IDX PT, R170, R147, R102, 0x1f ;  /* 0x00001f6693aa7589 */ /* 0x000be200000e0000 */
[----:B------:R-:W-:Y:S01]  /*49c0*/  FFMA R122, R165, 1.4426950216293334961, -R122 ;  /* 0x3fb8aa3ba57a7823 */ /* 0x000fe2000000087a */
[----:B--2---:R-:W-:-:S02]  /*49d0*/  FADD R163, R167, -R166 ;  /* 0x800000a6a7a37221 */ /* 0x004fc40000000000 */
[----:B------:R2:W3:Y:S01]  /*49e0*/  SHFL.IDX PT, R167, R157, R102, 0x1f ;  /* 0x00001f669da77589 */ /* 0x0004e200000e0000 */
[----:B----4-:R-:W-:Y:S01]  /*49f0*/  FMUL R120, R120, R121 ;  /* 0x0000007978787220 */ /* 0x010fe20000400000 */
[----:B------:R-:W-:Y:S01]  /*4a00*/  FADD R121, R161, -R172 ;  /* 0x800000aca1797221 */ /* 0x000fe20000000000 */
[----:B------:R-:W-:Y:S01]  /*4a10*/  FFMA R122, R165, 1.925963033500011079e-08, R122 ;  /* 0x32a57060a57a7823 */ /* 0x000fe2000000007a */
[----:B------:R-:W-:Y:S01]  /*4a20*/  LEA R165, R137, R162, 0x1 ;  /* 0x000000a289a57211 */ /* 0x000fe200078e08ff */
[C---:B------:R-:W-:Y:S01]  /*4a30*/  FMUL R64, R120.reuse, R64 ;  /* 0x0000004078407220 */ /* 0x040fe20000400000 */
[----:B------:R-:W-:Y:S01]  /*4a40*/  FFMA.SAT R160, R121, R136, 0.5 ;  /* 0x3f00000079a07423 */ /* 0x000fe20000002088 */
[C---:B------:R-:W-:Y:S01]  /*4a50*/  FMUL R65, R120.reuse, R65 ;  /* 0x0000004178417220 */ /* 0x040fe20000400000 */
[C---:B------:R-:W-:Y:S01]  /*4a60*/  FMUL R66, R120.reuse, R66 ;  /* 0x0000004278427220 */ /* 0x040fe20000400000 */
[----:B------:R-:W-:Y:S01]  /*4a70*/  FMUL R67, R120, R67 ;  /* 0x0000004378437220 */ /* 0x000fe20000400000 */
[----:B------:R-:W-:Y:S01]  /*4a80*/  FFMA.RM R161, R160, R131, 12582913 ;  /* 0x4b400001a0a17423 */ /* 0x000fe20000004083 */
[----:B-----5:R-:W-:Y:S01]  /*4a90*/  FMUL R147, R123, R168 ;  /* 0x000000a87b937220 */ /* 0x020fe20000400000 */
[----:B------:R4:W5:Y:S01]  /*4aa0*/  MUFU.EX2 R160, R122 ;  /* 0x0000007a00a07308 */ /* 0x0009620000000800 */
[----:B------:R-:W-:Y:S01]  /*4ab0*/  FFMA.SAT R162, R163, R136, 0.5 ;  /* 0x3f000000a3a27423 */ /* 0x000fe20000002088 */
[C---:B------:R-:W-:Y:S01]  /*4ac0*/  FADD R120, R161.reuse, -12583039 ;  /* 0xcb40007fa1787421 */ /* 0x040fe20000000000 */
[----:B------:R3:W-:Y:S01]  /*4ad0*/  SHFL.IDX PT, R168, R155, R106, 0x1f ;  /* 0x00001f6a9ba87589 */ /* 0x0007e200000e0000 */
[----:B------:R-:W-:-:S02]  /*4ae0*/  IMAD.SHL.U32 R161, R161, 0x800000, RZ ;  /* 0x00800000a1a17824 */ /* 0x000fc400078e00ff */
[----:B------:R-:W-:Y:S01]  /*4af0*/  FFMA.RM R162, R162, R131, 12582913 ;  /* 0x4b400001a2a27423 */ /* 0x000fe20000004083 */
[C---:B------:R-:W-:Y:S01]  /*4b00*/  FFMA R120, R121.reuse, 1.4426950216293334961, -R120 ;  /* 0x3fb8aa3b79787823 */ /* 0x040fe20000000878 */
[----:B------:R-:W5:Y:S02]  /*4b10*/  SHFL.IDX PT, R153, R153, R106, 0x1f ;  /* 0x00001f6a99997589 */ /* 0x000f6400000e0000 */
[C---:B------:R-:W-:Y:S01]  /*4b20*/  FADD R166, R162.reuse, -12583039 ;  /* 0xcb40007fa2a67421 */ /* 0x040fe20000000000 */
[----:B--2---:R-:W-:Y:S01]  /*4b30*/  FFMA R157, R121, 1.925963033500011079e-08, R120 ;  /* 0x32a57060799d7823 */ /* 0x004fe20000000078 */
[----:B------:R-:W-:Y:S01]  /*4b40*/  SHF.L.U32 R162, R162, 0x17, RZ ;  /* 0x00000017a2a27819 */ /* 0x000fe200000006ff */
[----:B----4-:R2:W4:Y:S01]  /*4b50*/  LDSM.16.MT88.4 R120, [R165] ;  /* 0x00000000a578783b */ /* 0x0105220000004200 */
[----:B------:R-:W-:Y:S01]  /*4b60*/  FFMA R166, R163, 1.4426950216293334961, -R166 ;  /* 0x3fb8aa3ba3a67823 */ /* 0x000fe200000008a6 */
[----:B---3--:R3:W-:Y:S02]  /*4b70*/  MUFU.EX2 R155, R144 ;  /* 0x00000090009b7308 */ /* 0x0087e40000000800 */
[----:B------:R-:W-:Y:S01]  /*4b80*/  SHFL.IDX PT, R139, R139, R106, 0x1f ;  /* 0x00001f6a8b8b7589 */ /* 0x000fe200000e0000 */
[C---:B-1----:R-:W-:Y:S01]  /*4b90*/  HMMA.16816.F32 R64, R44.reuse, R124, R64 ;  /* 0x0000007c2c40723c */ /* 0x042fe20000001840 */
[----:B-----5:R-:W-:Y:S01]  /*4ba0*/  FMUL R159, R159, R160 ;  /* 0x000000a09f9f7220 */ /* 0x020fe20000400000 */
[----:B------:R-:W-:Y:S01]  /*4bb0*/  FFMA R166, R163, 1.925963033500011079e-08, R166 ;  /* 0x32a57060a3a67823 */ /* 0x000fe200000000a6 */
[----:B------:R-:W-:Y:S01]  /*4bc0*/  IMAD.SHL.U32 R160, R152, 0x800000, RZ ;  /* 0x0080000098a07824 */ /* 0x000fe200078e00ff */
[----:B------:R-:W-:Y:S01]  /*4bd0*/  SHF.L.U32 R163, R154, 0x17, RZ ;  /* 0x000000179aa37819 */ /* 0x000fe200000006ff */
[----:B------:R-:W1:Y:S01]  /*4be0*/  MUFU.EX2 R124, R157 ;  /* 0x0000009d007c7308 */ /* 0x000e620000000800 */
[C---:B------:R-:W-:Y:S01]  /*4bf0*/  FMUL R68, R159.reuse, R68 ;  /* 0x000000449f447220 */ /* 0x040fe20000400000 */
[C---:B------:R-:W-:Y:S01]  /*4c00*/  FMUL R69, R159.reuse, R69 ;  /* 0x000000459f457220 */ /* 0x040fe20000400000 */
[C---:B------:R-:W-:Y:S01]  /*4c10*/  FMUL R70, R159.reuse, R70 ;  /* 0x000000469f467220 */ /* 0x040fe20000400000 */
[----:B------:R-:W-:Y:S01]  /*4c20*/  FMUL R71, R159, R71 ;  /* 0x000000479f477220 */ /* 0x000fe20000400000 */
[----:B------:R-:W-:Y:S01]  /*4c30*/  FADD R159, R167, -R170 ;  /* 0x800000aaa79f7221 */ /* 0x000fe20000000000 */
[----:B---3--:R-:W-:Y:S01]  /*4c40*/  IMAD.SHL.U32 R144, R130, 0x800000, RZ ;  /* 0x0080000082907824 */ /* 0x008fe200078e00ff */
[----:B------:R3:W-:Y:S01]  /*4c50*/  SHFL.IDX PT, R167, R151, R102, 0x1f ;  /* 0x00001f6697a77589 */ /* 0x0007e200000e0000 */
[----:B------:R-:W5:Y:S01]  /*4c60*/  MUFU.EX2 R125, R166 ;  /* 0x000000a6007d7308 */ /* 0x000f620000000800 */
[----:B------:R-:W-:Y:S01]  /*4c70*/  FFMA.SAT R152, R159, R136, 0.5 ;  /* 0x3f0000009f987423 */ /* 0x000fe20000002088 */
[----:B------:R-:W-:Y:S01]  /*4c80*/  FADD R153, R168, -R153 ;  /* 0x80000099a8997221 */ /* 0x000fe20000000000 */
[----:B------:R-:W4:Y:S01]  /*4c90*/  SHFL.IDX PT, R170, R149, R102, 0x1f ;  /* 0x00001f6695aa7589 */ /* 0x000f2200000e0000 */
[----:B------:R-:W-:Y:S01]  /*4ca0*/  HMMA.16816.F32 R68, R44, R126, R68 ;  /* 0x0000007e2c44723c */ /* 0x000fe20000001844 */
[----:B------:R-:W-:Y:S01]  /*4cb0*/  FFMA.RM R154, R152, R131, 12582913 ;  /* 0x4b400001989a7423 */ /* 0x000fe20000004083 */
[----:B------:R-:W-:Y:S01]  /*4cc0*/  FMUL R152, R160, R179 ;  /* 0x000000b3a0987220 */ /* 0x000fe20000400000 */
[----:B------:R-:W-:Y:S01]  /*4cd0*/  SHFL.IDX PT, R130, R135, RZ, 0x1f ;  /* 0x00001fff87827589 */ /* 0x000fe200000e0000 */
[----:B--2---:R-:W-:Y:S01]  /*4ce0*/  MUFU.EX2 R165, R158 ;  /* 0x0000009e00a57308 */ /* 0x004fe20000000800 */
[----:B-1----:R-:W-:Y:S01]  /*4cf0*/  FMUL R124, R161, R124 ;  /* 0x0000007ca17c7220 */ /* 0x002fe20000400000 */
[C---:B------:R-:W-:Y:S01]  /*4d00*/  FADD R126, R154.reuse, -12583039 ;  /* 0xcb40007f9a7e7421 */ /* 0x040fe20000000000 */
[----:B------:R1:W2:Y:S01]  /*4d10*/  SHFL.IDX PT, R160, R141, R106, 0x1f ;  /* 0x00001f6a8da07589 */ /* 0x0002a200000e0000 */
[----:B------:R-:W-:-:S02]  /*4d20*/  IMAD.SHL.U32 R154, R154, 0x800000, RZ ;  /* 0x008000009a9a7824 */ /* 0x000fc400078e00ff */
[C---:B------:R-:W-:Y:S01]  /*4d30*/  FMUL R72, R124.reuse, R72 ;  /* 0x000000487c487220 */ /* 0x040fe20000400000 */
[C---:B------:R-:W-:Y:S01]  /*4d40*/  FMUL R73, R124.reuse, R73 ;  /* 0x000000497c497220 */ /* 0x040fe20000400000 */
[C---:B------:R-:W-:Y:S01]  /*4d50*/  FMUL R74, R124.reuse, R74 ;  /* 0x0000004a7c4a7220 */ /* 0x040fe20000400000 */
[----:B------:R-:W-:Y:S01]  /*4d60*/  FMUL R75, R124, R75 ;  /* 0x0000004b7c4b7220 */ /* 0x000fe20000400000 */
[----:B------:R-:W-:Y:S02]  /*4d70*/  VIADD R124, R114, 0xffffffe0 ;  /* 0xffffffe0727c7836 */ /* 0x000fe40000000000 */
[----:B------:R-:W-:Y:S01]  /*4d80*/  FFMA R126, R159, 1.4426950216293334961, -R126 ;  /* 0x3fb8aa3b9f7e7823 */ /* 0x000fe2000000087e */
[----:B-----5:R-:W-:Y:S01]  /*4d90*/  FMUL R162, R162, R125 ;  /* 0x0000007da2a27220 */ /* 0x020fe20000400000 */
[----:B---3--:R3:W-:Y:S01]  /*4da0*/  MUFU.EX2 R151, R156 ;  /* 0x0000009c00977308 */ /* 0x0087e20000000800 */
[----:B------:R-:W-:Y:S02]  /*4db0*/  IMAD.U32 R124, R137, 0x2, R124 ;  /* 0x00000002897c7824 */ /* 0x000fe400078e007c */
[----:B------:R-:W-:Y:S01]  /*4dc0*/  FFMA R159, R159, 1.925963033500011079e-08, R126 ;  /* 0x32a570609f9f7823 */ /* 0x000fe2000000007e */
[C---:B----4-:R-:W-:Y:S01]  /*4dd0*/  HMMA.16816.F32 R72, R44.reuse, R120, R72 ;  /* 0x000000782c48723c */ /* 0x050fe20000001848 */
[----:B------:R-:W-:Y:S01]  /*4de0*/  FFMA.SAT R120, R153, R136, 0.5 ;  /* 0x3f00000099787423 */ /* 0x000fe20000002088 */
[C---:B------:R-:W-:Y:S01]  /*4df0*/  FMUL R76, R162.reuse, R76 ;  /* 0x0000004ca24c7220 */ /* 0x040fe20000400000 */
[----:B------:R-:W-:Y:S01]  /*4e00*/  FMUL R77, R162, R77 ;  /* 0x0000004da24d7220 */ /* 0x000fe20000400000 */
[----:B------:R-:W-:Y:S01]  /*4e10*/  FADD R121, R167, -R170 ;  /* 0x800000aaa7797221 */ /* 0x000fe20000000000 */
[----:B------:R-:W4:Y:S01]  /*4e20*/  LDSM.16.MT88.4 R124, [R124] ;  /* 0x000000007c7c783b */ /* 0x000f220000004200 */
[----:B-1----:R-:W-:Y:S01]  /*4e30*/  FFMA.RM R141, R120, R131, 12582913 ;  /* 0x4b400001788d7423 */ /* 0x002fe20000004083 */
[C---:B------:R-:W-:Y:S01]  /*4e40*/  FMUL R78, R162.reuse, R78 ;  /* 0x0000004ea24e7220 */ /* 0x040fe20000400000 */
[----:B------:R-:W-:Y:S01]  /*4e50*/  FMUL R79, R162, R79 ;  /* 0x0000004fa24f7220 */ /* 0x000fe20000400000 */
[-C--:B---3--:R-:W-:Y:S01]  /*4e60*/  FFMA.SAT R156, R121, R136.reuse, 0.5 ;  /* 0x3f000000799c7423 */ /* 0x088fe20000002088 */
[----:B------:R-:W-:Y:S01]  /*4e70*/  FADD R120, R141, -12583039 ;  /* 0xcb40007f8d787421 */ /* 0x000fe20000000000 */
[----:B------:R-:W1:Y:S01]  /*4e80*/  MUFU.EX2 R159, R159 ;  /* 0x0000009f009f7308 */ /* 0x000e620000000800 */
[----:B--2---:R-:W-:Y:S01]  /*4e90*/  FADD R139, R160, -R139 ;  /* 0x8000008ba08b7221 */ /* 0x004fe20000000000 */
[-C--:B------:R-:W-:Y:S01]  /*4ea0*/  FFMA.RM R156, R156, R131.reuse, 12582913 ;  /* 0x4b4000019c9c7423 */ /* 0x080fe20000004083 */
[----:B------:R-:W-:Y:S01]  /*4eb0*/  FFMA R120, R153, 1.4426950216293334961, -R120 ;  /* 0x3fb8aa3b99787823 */ /* 0x000fe20000000878 */
[----:B------:R-:W-:Y:S01]  /*4ec0*/  HMMA.16816.F32 R76, R44, R122, R76 ;  /* 0x0000007a2c4c723c */ /* 0x000fe2000000184c */
[----:B------:R-:W-:Y:S01]  /*4ed0*/  FFMA.SAT R136, R139, R136, 0.5 ;  /* 0x3f0000008b887423 */ /* 0x000fe20000002088 */
[----:B------:R-:W-:Y:S01]  /*4ee0*/  FADD R122, R156, -12583039 ;  /* 0xcb40007f9c7a7421 */ /* 0x000fe20000000000 */
[----:B------:R-:W-:Y:S01]  /*4ef0*/  FFMA R153, R153, 1.925963033500011079e-08, R120 ;  /* 0x32a5706099997823 */ /* 0x000fe20000000078 */
[----:B------:R-:W-:Y:S01]  /*4f00*/  LEA R120, R137, R114, 0x1 ;  /* 0x0000007289787211 */ /* 0x000fe200078e08ff */
[----:B------:R2:W-:Y:S01]  /*4f10*/  MUFU.EX2 R158, R146 ;  /* 0x00000092009e7308 */ /* 0x0005e20000000800 */
[----:B------:R-:W-:Y:S01]  /*4f20*/  FFMA R122, R121, 1.4426950216293334961, -R122 ;  /* 0x3fb8aa3b797a7823 */ /* 0x000fe2000000087a */
[----:B------:R-:W-:Y:S01]  /*4f30*/  FFMA.RM R136, R136, R131, 12582913 ;  /* 0x4b40000188887423 */ /* 0x000fe20000004083 */
[----:B------:R-:W3:Y:S01]  /*4f40*/  SHFL.IDX PT, R137, R135, 0x1, 0x1f ;  /* 0x00201f0087897f89 */ /* 0x000ee200000e0000 */
[----:B------:R-:W-:Y:S01]  /*4f50*/  SHF.L.U32 R141, R141, 0x17, RZ ;  /* 0x000000178d8d7819 */ /* 0x000fe200000006ff */
[----:B------:R-:W-:-:S02]  /*4f60*/  IMAD.SHL.U32 R156, R156, 0x800000, RZ ;  /* 0x008000009c9c7824 */ /* 0x000fc400078e00ff */
[----:B------:R-:W-:Y:S01]  /*4f70*/  FFMA R8, R129, R8, R130 ;  /* 0x0000000881087223 */ /* 0x000fe20000000082 */
[----:B------:R-:W5:Y:S01]  /*4f80*/  SHFL.IDX PT, R131, R135, 0x3, 0x1f ;  /* 0x00601f0087837f89 */ /* 0x000f6200000e0000 */
[----:B-1----:R-:W-:Y:S01]  /*4f90*/  FMUL R154, R154, R159 ;  /* 0x0000009f9a9a7220 */ /* 0x002fe20000400000 */
[----:B--2---:R-:W-:Y:S01]  /*4fa0*/  FFMA R146, R121, 1.925963033500011079e-08, R122 ;  /* 0x32a5706079927823 */ /* 0x004fe2000000007a */
[----:B------:R1:W2:Y:S01]  /*4fb0*/  MUFU.EX2 R149, R148 ;  /* 0x0000009400957308 */ /* 0x0002a20000000800 */
[----:B------:R-:W-:Y:S01]  /*4fc0*/  LDSM.16.MT88.4 R120, [R120] ;  /* 0x000000007878783b */ /* 0x000fe20000004200 */
[C---:B------:R-:W-:Y:S01]  /*4fd0*/  FMUL R80, R154.reuse, R80 ;  /* 0x000000509a507220 */ /* 0x040fe20000400000 */
[C---:B------:R-:W-:Y:S01]  /*4fe0*/  FMUL R81, R154.reuse, R81 ;  /* 0x000000519a517220 */ /* 0x040fe20000400000 */
[C---:B------:R-:W-:Y:S01]  /*4ff0*/  FMUL R82, R154.reuse, R82 ;  /* 0x000000529a527220 */ /* 0x040fe20000400000 */
[----:B------:R-:W-:Y:S01]  /*5000*/  FMUL R83, R154, R83 ;  /* 0x000000539a537220 */ /* 0x000fe20000400000 */
[----:B------:R-:W-:Y:S01]  /*5010*/  IMAD.SHL.U32 R154, R117, 0x800000, RZ ;  /* 0x00800000759a7824 */ /* 0x000fe200078e00ff */
[----:B------:R-:W2:Y:S01]  /*5020*/  SHFL.IDX PT, R130, R135, 0xa, 0x1f ;  /* 0x01401f0087827f89 */ /* 0x000ea200000e0000 */
[----:B------:R-:W2:Y:S01]  /*5030*/  MUFU.EX2 R117, R146 ;  /* 0x0000009200757308 */ /* 0x000ea20000000800 */
[----:B-1----:R-:W-:Y:S01]  /*5040*/  FMUL R148, R142, R151 ;  /* 0x000000978e947220 */ /* 0x002fe20000400000 */
[----:B------:R-:W-:Y:S01]  /*5050*/  SHF.L.U32 R151, R132, 0x17, RZ ;  /* 0x0000001784977819 */ /* 0x000fe200000006ff */
[----:B------:R-:W-:Y:S01]  /*5060*/  SHFL.IDX PT, R129, R135, 0xc, 0x1f ;  /* 0x01801f0087817f89 */ /* 0x000fe200000e0000 */
[----:B------:R-:W-:Y:S01]  /*5070*/  FMUL R157, R163, R164 ;  /* 0x000000a4a39d7220 */ /* 0x000fe20000400000 */
[----:B------:R-:W-:Y:S01]  /*5080*/  FMUL R150, R150, R165 ;  /* 0x000000a596967220 */ /* 0x000fe20000400000 */
[----:B------:R-:W-:Y:S01]  /*5090*/  FMUL R155, R154, R155 ;  /* 0x0000009b9a9b7220 */ /* 0x000fe20000400000 */
[----:B------:R-:W1:Y:S01]  /*50a0*/  SHFL.IDX PT, R132, R135, 0x2, 0x1f ;  /* 0x00401f0087847f89 */ /* 0x000e6200000e0000 */
[----:B------:R-:W1:Y:S01]  /*50b0*/  MUFU.EX2 R142, R153 ;  /* 0x00000099008e7308 */ /* 0x000e620000000800 */
[C---:B----4-:R-:W-:Y:S01]  /*50c0*/  HMMA.16816.F32 R80, R44.reuse, R124, R80 ;  /* 0x0000007c2c50723c */ /* 0x050fe20000001850 */
[----:B------:R-:W-:Y:S01]  /*50d0*/  FADD R124, R136, -12583039 ;  /* 0xcb40007f887c7421 */ /* 0x000fe20000000000 */
[----:B---3--:R-:W-:Y:S01]  /*50e0*/  FFMA R9, R118, R9, R137 ;  /* 0x0000000976097223 */ /* 0x008fe20000000089 */
[----:B------:R-:W-:Y:S01]  /*50f0*/  SHF.L.U32 R136, R136, 0x17, RZ ;  /* 0x0000001788887819 */ /* 0x000fe200000006ff */
[----:B-----5:R-:W-:Y:S01]  /*5100*/  FFMA R11, R134, R11, R131 ;  /* 0x0000000b860b7223 */ /* 0x020fe20000000083 */
[C---:B------:R-:W-:Y:S01]  /*5110*/  FFMA R124, R139.reuse, 1.4426950216293334961, -R124 ;  /* 0x3fb8aa3b8b7c7823 */ /* 0x040fe2000000087c */
[----:B------:R-:W3:Y:S01]  /*5120*/  SHFL.IDX PT, R118, R135, 0x4, 0x1f ;  /* 0x00801f0087767f89 */ /* 0x000ee200000e0000 */
[----:B--2---:R-:W-:Y:S01]  /*5130*/  FMUL R149, R144, R149 ;  /* 0x0000009590957220 */ /* 0x004fe20000400000 */
[----:B------:R-:W-:Y:S01]  /*5140*/  FMUL R117, R156, R117 ;  /* 0x000000759c757220 */ /* 0x000fe20000400000 */
[----:B------:R-:W-:Y:S01]  /*5150*/  FFMA R124, R139, 1.925963033500011079e-08, R124 ;  /* 0x32a570608b7c7823 */ /* 0x000fe2000000007c */
[----:B------:R-:W2:Y:S01]  /*5160*/  SHFL.IDX PT, R131, R135, 0xe, 0x1f ;  /* 0x01c01f0087837f89 */ /* 0x000ea200000e0000 */
[----:B------:R-:W-:Y:S01]  /*5170*/  FMUL R158, R151, R158 ;  /* 0x0000009e979e7220 */ /* 0x000fe20000400000 */
[C---:B------:R-:W-:Y:S01]  /*5180*/  FMUL R88, R117.reuse, R88 ;  /* 0x0000005875587220 */ /* 0x040fe20000400000 */
[----:B------:R4:W5:Y:S01]  /*5190*/  MUFU.EX2 R125, R124 ;  /* 0x0000007c007d7308 */ /* 0x0009620000000800 */
[C---:B------:R-:W-:Y:S01]  /*51a0*/  FMUL R89, R117.reuse, R89 ;  /* 0x0000005975597220 */ /* 0x040fe20000400000 */
[----:B------:R-:W-:Y:S01]  /*51b0*/  FMUL R90, R117, R90 ;  /* 0x0000005a755a7220 */ /* 0x000fe20000400000 */
[----:B-1----:R-:W-:Y:S01]  /*51c0*/  FMUL R141, R141, R142 ;  /* 0x0000008e8d8d7220 */ /* 0x002fe20000400000 */
[----:B------:R-:W-:Y:S01]  /*51d0*/  FMUL R91, R117, R91 ;  /* 0x0000005b755b7220 */ /* 0x000fe20000400000 */
[----:B------:R-:W-:Y:S01]  /*51e0*/  FFMA R18, R157, R18, R130 ;  /* 0x000000129d127223 */ /* 0x000fe20000000082 */
[----:B------:R-:W1:Y:S01]  /*51f0*/  SHFL.IDX PT, R117, R135, 0x5, 0x1f ;  /* 0x00a01f0087757f89 */ /* 0x000e6200000e0000 */
[C---:B------:R-:W-:Y:S01]  /*5200*/  FMUL R84, R141.reuse, R84 ;  /* 0x000000548d547220 */ /* 0x040fe20000400000 */
[C---:B------:R-:W-:Y:S01]  /*5210*/  FMUL R85, R141.reuse, R85 ;  /* 0x000000558d557220 */ /* 0x040fe20000400000 */
[C---:B------:R-:W-:Y:S01]  /*5220*/  FMUL R86, R141.reuse, R86 ;  /* 0x000000568d567220 */ /* 0x040fe20000400000 */
[----:B------:R-:W-:Y:S01]  /*5230*/  FMUL R87, R141, R87 ;  /* 0x000000578d577220 */ /* 0x000fe20000400000 */
[----:B------:R-:W-:Y:S01]  /*5240*/  FFMA R10, R119, R10, R132 ;  /* 0x0000000a770a7223 */ /* 0x000fe20000000084 */
[----:B------:R-:W-:Y:S01]  /*5250*/  HMMA.16816.F32 R88, R44, R120, R88 ;  /* 0x000000782c58723c */ /* 0x000fe20000001858 */
[----:B------:R-:W1:Y:S01]  /*5260*/  SHFL.IDX PT, R119, R135, 0x7, 0x1f ;  /* 0x00e01f0087777f89 */ /* 0x000e6200000e0000 */
[----:B------:R-:W-:-:S03]  /*5270*/  FFMA R20, R148, R20, R129 ;  /* 0x0000001494147223 */ /* 0x000fc60000000081 */
[----:B----4-:R-:W4:Y:S01]  /*5280*/  SHFL.IDX PT, R124, R135, 0x8, 0x1f ;  /* 0x01001f00877c7f89 */ /* 0x010f2200000e0000 */
[----:B-----5:R-:W-:Y:S01]  /*5290*/  FMUL R125, R136, R125 ;  /* 0x0000007d887d7220 */ /* 0x020fe20000400000 */
[----:B---3--:R-:W-:Y:S01]  /*52a0*/  FFMA R12, R143, R12, R118 ;  /* 0x0000000c8f0c7223 */ /* 0x008fe20000000076 */
[----:B------:R-:W-:Y:S01]  /*52b0*/  HMMA.16816.F32 R84, R44, R126, R84 ;  /* 0x0000007e2c54723c */ /* 0x000fe20000001854 */
[----:B------:R-:W3:Y:S01]  /*52c0*/  SHFL.IDX PT, R126, R135, 0x6, 0x1f ;  /* 0x00c01f00877e7f89 */ /* 0x000ee200000e0000 */
[C---:B------:R-:W-:Y:S01]  /*52d0*/  FMUL R4, R125.reuse, R4 ;  /* 0x000000047d047220 */ /* 0x040fe20000400000 */
[C---:B------:R-:W-:Y:S01]  /*52e0*/  FMUL R5, R125.reuse, R5 ;  /* 0x000000057d057220 */ /* 0x040fe20000400000 */
[C---:B------:R-:W-:Y:S01]  /*52f0*/  FMUL R6, R125.reuse, R6 ;  /* 0x000000067d067220 */ /* 0x040fe20000400000 */
[----:B------:R-:W5:Y:S01]  /*5300*/  SHFL.IDX PT, R127, R135, 0x9, 0x1f ;  /* 0x01201f00877f7f89 */ /* 0x000f6200000e0000 */
[----:B------:R-:W-:Y:S01]  /*5310*/  FMUL R7, R125, R7 ;  /* 0x000000077d077220 */ /* 0x000fe20000400000 */
[----:B--2---:R-:W-:-:S02]  /*5320*/  FFMA R22, R158, R22, R131 ;  /* 0x000000169e167223 */ /* 0x004fc40000000083 */
[----:B------:R-:W2:Y:S01]  /*5330*/  SHFL.IDX PT, R121, R135, 0xb, 0x1f ;  /* 0x01601f0087797f89 */ /* 0x000ea200000e0000 */
[----:B-1----:R-:W-:-:S03]  /*5340*/  FFMA R13, R140, R13, R117 ;  /* 0x0000000d8c0d7223 */ /* 0x002fc60000000075 */
[----:B------:R-:W1:Y:S01]  /*5350*/  SHFL.IDX PT, R120, R135, 0xd, 0x1f ;  /* 0x01a01f0087787f89 */ /* 0x000e6200000e0000 */
[----:B------:R-:W-:Y:S01]  /*5360*/  HMMA.16816.F32 R4, R44, R122, R4 ;  /* 0x0000007a2c04723c */ /* 0x000fe20000001804 */
[----:B------:R-:W-:Y:S02]  /*5370*/  IADD3 R44, P1, PT, R116, 0x10, RZ ;  /* 0x00000010742c7810 */ /* 0x000fe40007f3e0ff */
[----:B------:R-:W1:Y:S01]  /*5380*/  SHFL.IDX PT, R132, R135, 0xf, 0x1f ;  /* 0x01e01f0087847f89 */ /* 0x000e6200000e0000 */
[----:B------:R-:W-:Y:S01]  /*5390*/  FFMA R15, R138, R15, R119 ;  /* 0x0000000f8a0f7223 */ /* 0x000fe20000000077 */
[----:B------:R-:W-:Y:S01]  /*53a0*/  IADD3.X R109, PT, PT, RZ, R109, RZ, P1, !PT ;  /* 0x0000006dff6d7210 */ /* 0x000fe20000ffe4ff */
[----:B----4-:R-:W-:Y:S01]  /*53b0*/  FFMA R16, R147, R16, R124 ;  /* 0x0000001093107223 */ /* 0x010fe2000000007c */
[----:B---3--:R-:W-:Y:S01]  /*53c0*/  FFMA R14, R145, R14, R126 ;  /* 0x0000000e910e7223 */ /* 0x008fe2000000007e */
[----:B-----5:R-:W-:Y:S01]  /*53d0*/  FFMA R17, R152, R17, R127 ;  /* 0x0000001198117223 */ /* 0x020fe2000000007f */
[----:B--2---:R-:W-:Y:S01]  /*53e0*/  FFMA R19, R150, R19, R121 ;  /* 0x0000001396137223 */ /* 0x004fe20000000079 */
[----:B-1----:R-:W-:Y:S01]  /*53f0*/  FFMA R21, R149, R21, R120 ;  /* 0x0000001595157223 */ /* 0x002fe20000000078 */
[----:B------:R-:W-:Y:S01]  /*5400*/  FFMA R23, R155, R23, R132 ;  /* 0x000000179b177223 */ /* 0x000fe20000000084 */
[----:B------:R-:W-:Y:S08]  /*5410*/  @!P0 BRA `(.L_x_16) ;  /* 0x0000000000588947 */ /* 0x000ff00003800000 */
        /* <DEDUP_REMOVED lines=16> */
[----:B------:R-:W-:Y:S01]  /*5520*/  VIADD R113, R113, 0x20 ;  /* 0x0000002071717836 */ /* 0x000fe20000000000 */
[----:B------:R-:W-:Y:S01]  /*5530*/  IADD3 R111, PT, PT, R111, 0x40, RZ ;  /* 0x000000406f6f7810 */ /* 0x000fe20007ffe0ff */
[----:B------:R-:W-:Y:S01]  /*5540*/  VIADD R110, R110, 0x10 ;  /* 0x000000106e6e7836 */ /* 0x000fe20000000000 */
[----:B------:R-:W-:Y:S01]  /*5550*/  IADD3 R114, PT, PT, R114, 0x900, RZ ;  /* 0x0000090072727810 */ /* 0x000fe20007ffe0ff */
[----:B------:R-:W-:Y:S01]  /*5560*/  IMAD.MOV.U32 R116, RZ, RZ, R44 ;  /* 0x000000ffff747224 */ /* 0x000fe200078e002c */
[----:B------:R-:W-:Y:S06]  /*5570*/  BRA `(.L_x_17) ;  /* 0xffffffbc00c07947 */ /* 0x000fec000383ffff */
.L_x_16:
[----:B------:R-:W-:Y:S05]  /*5580*/  BSYNC B0 ;  /* 0x0000000000007941 */ /* 0x000fea0003800000 */
.L_x_11:
[----:B------:R-:W-:Y:S05]  /*5590*/  BRA `(.L_x_18) ;  /* 0x0000000800487947 */ /* 0x000fea0003800000 */
.L_x_10:
[----:B------:R-:W-:-:S04]  /*55a0*/  IADD3 R121, PT, PT, R101, 0x1, RZ ;  /* 0x0000000165797810 */ /* 0x000fc80007ffe0ff */
[----:B------:R-:W-:-:S13]  /*55b0*/  ISETP.GE.AND P0, PT, R121, R92, PT ;  /* 0x0000005c7900720c */ /* 0x000fda0003f06270 */
[----:B------:R-:W-:Y:S05]  /*55c0*/  @P0 BRA `(.L_x_19) ;  /* 0x0000000800380947 */ /* 0x000fea0003800000 */
[----:B------:R-:W1:Y:S01]  /*55d0*/  LDC.64 R44, c[0x0][0x3b0] ;  /* 0x0000ec00ff2c7b82 */ /* 0x000e620000000a00 */
[----:B------:R-:W-:Y:S01]  /*55e0*/  LOP3.LUT R26, R121, 0x1, RZ, 0xc0, !PT ;  /* 0x00000001791a7812 */ /* 0x000fe200078ec0ff */
[----:B------:R-:W-:Y:S03]  /*55f0*/  BSSY.RECONVERGENT B0, `(.L_x_20) ;  /* 0x0000088000007945 */ /* 0x000fe60003800200 */
[----:B------:R-:W-:Y:S01]  /*5600*/  ISETP.NE.U32.AND P0, PT, R26, 0x1, PT ;  /* 0x000000011a00780c */ /* 0x000fe20003f05070 */
[----:B------:R-:W-:-:S03]  /*5610*/  IMAD.MOV.U32 R26, RZ, RZ, R100 ;  /* 0x000000ffff1a7224 */ /* 0x000fc600078e0064 */
[----:B------:R-:W-:-:S04]  /*5620*/  SEL R47, RZ, 0x1200, P0 ;  /* 0x00001200ff2f7807 */ /* 0x000fc80000000000 */
[----:B------:R-:W-:-:S07]  /*5630*/  LOP3.LUT R123, R47, 0x38, R100, 0xf8, !PT ;  /* 0x000000382f7b7812 */ /* 0x000fce00078ef864 */
.L_x_26:
[----:B-12---:R-:W-:Y:S01]  /*5640*/  SHF.R.U32.HI R46, RZ, 0x6, R26 ;  /* 0x00000006ff2e7819 */ /* 0x006fe2000001161a */
[----:B------:R-:W-:Y:S03]  /*5650*/  BSSY.RECONVERGENT B1, `(.L_x_21) ;  /* 0x0000027000017945 */ /* 0x000fe60003800200 */
[----:B------:R-:W-:Y:S01]  /*5660*/  LEA R47, R121, R46, 0x6 ;  /* 0x0000002e792f7211 */ /* 0x000fe200078e30ff */
[----:B------:R-:W-:-:S03]  /*5670*/  IMAD R112, R46, 0x48, R123 ;  /* 0x000000482e707824 */ /* 0x000fc600078e027b */
[----:B-1----:R-:W-:-:S04]  /*5680*/  ISETP.GE.U32.AND P0, PT, R47, R44, PT ;  /* 0x0000002c2f00720c */ /* 0x002fc80003f06070 */
[----:B------:R-:W-:-:S13]  /*5690*/  ISETP.GE.AND.EX P0, PT, RZ, R45, PT, P0 ;  /* 0x0000002dff00720c */ /* 0x000fda0003f06300 */
[----:B------:R-:W-:Y:S05]  /*56a0*/  @P0 BRA `(.L_x_22) ;  /* 0x0000000000680947 */ /* 0x000fea0003800000 */
[----:B------:R-:W1:Y:S01]  /*56b0*/  S2UR UR6, SR_CgaCtaId ;  /* 0x00000000000679c3 */ /* 0x000e620000008800 */
[----:B------:R-:W-:Y:S01]  /*56c0*/  ISETP.GE.U32.AND P0, PT, R47, R44, PT ;  /* 0x0000002c2f00720c */ /* 0x000fe20003f06070 */
[----:B------:R-:W-:Y:S01]  /*56d0*/  IMAD.MOV.U32 R109, RZ, RZ, RZ ;  /* 0x000000ffff6d7224 */ /* 0x000fe200078e00ff */
[----:B------:R-:W-:Y:S02]  /*56e0*/  UMOV UR4, 0x400 ;  /* 0x0000040000047882 */ /* 0x000fe40000000000 */
[----:B------:R-:W-:-:S04]  /*56f0*/  ISETP.GE.AND.EX P0, PT, RZ, R45, PT, P0 ;  /* 0x0000002dff00720c */ /* 0x000fc80003f06300 */
[----:B------:R-:W-:Y:S02]  /*5700*/  SEL R110, R107, RZ, P0 ;  /* 0x000000ff6b6e7207 */ /* 0x000fe40000000000 */
[----:B------:R-:W-:-:S03]  /*5710*/  SEL R111, R47, R99, !P0 ;  /* 0x000000632f6f7207 */ /* 0x000fc60004000000 */
[----:B------:R-:W-:Y:S02]  /*5720*/  IMAD R110, R110, UR12, RZ ;  /* 0x0000000c6e6e7c24 */ /* 0x000fe4000f8e02ff */
[----:B------:R-:W-:-:S04]  /*5730*/  IMAD.WIDE.U32 R46, R111, UR12, R108 ;  /* 0x0000000c6f2e7c25 */ /* 0x000fc8000f8e006c */
[----:B------:R-:W-:Y:S01]  /*5740*/  IMAD R111, R111, UR13, R110 ;  /* 0x0000000d6f6f7c24 */ /* 0x000fe2000f8e026e */
[----:B------:R-:W-:Y:S01]  /*5750*/  SHF.L.U32 R109, R46, 0x1, RZ ;  /* 0x000000012e6d7819 */ /* 0x000fe200000006ff */
[----:B-1----:R-:W-:Y:S02]  /*5760*/  ULEA UR4, UR6, UR4, 0x18 ;  /* 0x0000000406047291 */ /* 0x002fe4000f8ec0ff */
[----:B------:R-:W-:Y:S01]  /*5770*/  IMAD.IADD R47, R47, 0x1, R111 ;  /* 0x000000012f2f7824 */ /* 0x000fe200078e026f */
[----:B------:R-:W-:-:S04]  /*5780*/  IADD3 R110, P0, PT, R109, R97, RZ ;  /* 0x000000616d6e7210 */ /* 0x000fc80007f1e0ff */
[----:B------:R-:W-:Y:S02]  /*5790*/  SHF.L.U64.HI R47, R46, 0x1, R47 ;  /* 0x000000012e2f7819 */ /* 0x000fe4000001022f */
[----:B------:R-:W-:Y:S02]  /*57a0*/  MOV R125, UR4 ;  /* 0x00000004007d7c02 */ /* 0x000fe40008000f00 */
[----:B------:R-:W-:Y:S01]  /*57b0*/  IADD3 R46, P1, PT, R109, R96, RZ ;  /* 0x000000606d2e7210 */ /* 0x000fe20007f3e0ff */
[C---:B------:R-:W-:Y:S02]  /*57c0*/  IMAD.X R111, R47.reuse, 0x1, R95, P0 ;  /* 0x000000012f6f7824 */ /* 0x040fe400000e065f */
[----:B------:R-:W-:Y:S01]  /*57d0*/  IMAD R109, R112, 0x2, R125 ;  /* 0x00000002706d7824 */ /* 0x000fe200078e027d */
[----:B------:R-:W-:-:S04]  /*57e0*/  IADD3.X R47, PT, PT, R47, R94, RZ, P1, !PT ;  /* 0x0000005e2f2f7210 */ /* 0x000fc80000ffe4ff */
[----:B------:R-:W-:Y:S01]  /*57f0*/  @!PT LDS RZ, [RZ] ;  /* 0x00000000fffff984 */ /* 0x000fe20000000800 */
[----:B------:R-:W-:Y:S01]  /*5800*/  @!PT LDS RZ, [RZ] ;  /* 0x00000000fffff984 */ /* 0x000fe20000000800 */
[----:B------:R-:W-:Y:S01]  /*5810*/  @!PT LDS RZ, [RZ] ;  /* 0x00000000fffff984 */ /* 0x000fe20000000800 */
[----:B------:R1:W-:Y:S04]  /*5820*/  LDGSTS.E.128 [R109+0x6880], desc[UR8][R110.64] ;  /* 0x068800006e6d7fae */ /* 0x0003e8000b9a1808 */
[----:B------:R1:W-:Y:S01]  /*5830*/  LDGSTS.E.128 [R109+0xb080], desc[UR8][R46.64] ;  /* 0x0b0800002e6d7fae */ /* 0x0003e2000b9a1808 */
[----:B------:R-:W-:Y:S05]  /*5840*/  BRA `(.L_x_23) ;  /* 0x00000000001c7947 */ /* 0x000fea0003800000 */
.L_x_22:
[----:B------:R-:W1:Y:S01]  /*5850*/  S2UR UR6, SR_CgaCtaId ;  /* 0x00000000000679c3 */ /* 0x000e620000008800 */
[----:B------:R-:W-:Y:S02]  /*5860*/  UMOV UR4, 0x400 ;  /* 0x0000040000047882 */ /* 0x000fe40000000000 */
[----:B-1----:R-:W-:-:S06]  /*5870*/  ULEA UR4, UR6, UR4, 0x18 ;  /* 0x0000000406047291 */ /* 0x002fcc000f8ec0ff */
[----:B------:R-:W-:-:S05]  /*5880*/  MOV R125, UR4 ;  /* 0x00000004007d7c02 */ /* 0x000fca0008000f00 */
[----:B------:R-:W-:-:S05]  /*5890*/  IMAD R112, R112, 0x2, R125 ;  /* 0x0000000270707824 */ /* 0x000fca00078e027d */
[----:B------:R1:W-:Y:S04]  /*58a0*/  STS.128 [R112+0x6880], RZ ;  /* 0x006880ff70007388 */ /* 0x0003e80000000c00 */
[----:B------:R1:W-:Y:S02]  /*58b0*/  STS.128 [R112+0xb080], RZ ;  /* 0x00b080ff70007388 */ /* 0x0003e40000000c00 */
.L_x_23:
[----:B--2---:R-:W-:Y:S05]  /*58c0*/  BSYNC.RECONVERGENT B1 ;  /* 0x0000000000017941 */ /* 0x004fea0003800200 */
.L_x_21:
[C---:B-1----:R-:W-:Y:S01]  /*58d0*/  IADD3 R46, PT, PT, R26.reuse, 0x100, RZ ;  /* 0x000001001a2e7810 */ /* 0x042fe20007ffe0ff */
[----:B------:R-:W-:Y:S01]  /*58e0*/  BSSY.RECONVERGENT B1, `(.L_x_24) ;  /* 0x0000055000017945 */ /* 0x000fe20003800200 */
[C---:B------:R-:W-:Y:S02]  /*58f0*/  IADD3 R47, PT, PT, R26.reuse, 0x200, RZ ;  /* 0x000002001a2f7810 */ /* 0x040fe40007ffe0ff */
[----:B------:R-:W-:Y:S02]  /*5900*/  SHF.R.U32.HI R110, RZ, 0x6, R46 ;  /* 0x00000006ff6e7819 */ /* 0x000fe4000001162e */
[----:B------:R-:W-:Y:S02]  /*5910*/  SHF.R.U32.HI R112, RZ, 0x6, R47 ;  /* 0x00000006ff707819 */ /* 0x000fe4000001162f */
[----:B------:R-:W-:Y:S01]  /*5920*/  IADD3 R113, PT, PT, R26, 0x300, RZ ;  /* 0x000003001a717810 */ /* 0x000fe20007ffe0ff */
[C---:B------:R-:W-:Y:S02]  /*5930*/  IMAD R46, R121.reuse, 0x40, R110 ;  /* 0x00000040792e7824 */ /* 0x040fe400078e026e */
[----:B------:R-:W-:Y:S01]  /*5940*/  IMAD R111, R121, 0x40, R112 ;  /* 0x00000040796f7824 */ /* 0x000fe200078e0270 */
[----:B------:R-:W-:-:S02]  /*5950*/  SHF.R.U32.HI R113, RZ, 0x6, R113 ;  /* 0x00000006ff717819 */ /* 0x000fc40000011671 */
[CC--:B------:R-:W-:Y:S02]  /*5960*/  ISETP.GE.U32.AND P0, PT, R46.reuse, R44.reuse, PT ;  /* 0x0000002c2e00720c */ /* 0x0c0fe40003f06070 */
[----:B------:R-:W-:Y:S02]  /*5970*/  ISETP.GE.U32.AND P1, PT, R111, R44, PT ;  /* 0x0000002c6f00720c */ /* 0x000fe40003f26070 */
[-C--:B------:R-:W-:Y:S02]  /*5980*/  ISETP.GE.AND.EX P0, PT, RZ, R45.reuse, PT, P0 ;  /* 0x0000002dff00720c */ /* 0x080fe40003f06300 */
[----:B------:R-:W-:Y:S02]  /*5990*/  ISETP.GE.AND.EX P1, PT, RZ, R45, PT, P1 ;  /* 0x0000002dff00720c */ /* 0x000fe40003f26310 */
[----:B------:R-:W-:Y:S02]  /*59a0*/  SEL R47, R107, RZ, P0 ;  /* 0x000000ff6b2f7207 */ /* 0x000fe40000000000 */
[----:B------:R-:W-:-:S02]  /*59b0*/  SEL R119, R46, R99, !P0 ;  /* 0x000000632e777207 */ /* 0x000fc40004000000 */
[----:B------:R-:W-:-:S05]  /*59c0*/  SEL R115, R111, R99, !P1 ;  /* 0x000000636f737207 */ /* 0x000fca0004800000 */
[----:B------:R-:W1:Y:S01]  /*59d0*/  @!P0 LDC.64 R116, c[0x0][0x3b8] ;  /* 0x0000ee00ff748b82 */ /* 0x000e620000000a00 */
[----:B------:R-:W-:-:S07]  /*59e0*/  @!P0 IMAD.MOV.U32 R109, RZ, RZ, RZ ;  /* 0x000000ffff6d8224 */ /* 0x000fce00078e00ff */
[----:B------:R-:W2:Y:S01]  /*59f0*/  @!P1 LDC.64 R126, c[0x0][0x3b8] ;  /* 0x0000ee00ff7e9b82 */ /* 0x000ea20000000a00 */
[-C--:B-1----:R-:W-:Y:S02]  /*5a00*/  @!P0 IMAD R114, R47, R116.reuse, RZ ;  /* 0x000000742f728224 */ /* 0x082fe400078e02ff */
[----:B------:R-:W-:Y:S01]  /*5a10*/  @!P0 IMAD.WIDE.U32 R46, R119, R116, R108 ;  /* 0x00000074772e8225 */ /* 0x000fe200078e006c */
[----:B------:R-:W-:-:S03]  /*5a20*/  @!P1 MOV R109, RZ ;  /* 0x000000ff006d9202 */ /* 0x000fc60000000f00 */
[----:B------:R-:W-:Y:S01]  /*5a30*/  @!P0 IMAD R119, R119, R117, R114 ;  /* 0x0000007577778224 */ /* 0x000fe200078e0272 */
[----:B------:R-:W-:Y:S01]  /*5a40*/  @!P0 SHF.L.U32 R118, R46, 0x1, RZ ;  /* 0x000000012e768819 */ /* 0x000fe200000006ff */
[----:B------:R-:W-:Y:S02]  /*5a50*/  IMAD R116, R121, 0x40, R113 ;  /* 0x0000004079747824 */ /* 0x000fe400078e0271 */
[----:B------:R-:W-:Y:S01]  /*5a60*/  IMAD R117, R110, 0x48, R123 ;  /* 0x000000486e757824 */ /* 0x000fe200078e027b */
[----:B------:R-:W-:Y:S01]  /*5a70*/  @!P0 IADD3 R119, PT, PT, R47, R119, RZ ;  /* 0x000000772f778210 */ /* 0x000fe20007ffe0ff */
[----:B--2---:R-:W-:Y:S01]  /*5a80*/  @!P1 IMAD.WIDE.U32 R110, R115, R126, R108 ;  /* 0x0000007e736e9225 */ /* 0x004fe200078e006c */
[----:B------:R-:W-:Y:S02]  /*5a90*/  SEL R47, R107, RZ, P1 ;  /* 0x000000ff6b2f7207 */ /* 0x000fe40000800000 */
[----:B------:R-:W-:Y:S01]  /*5aa0*/  ISETP.GE.U32.AND P2, PT, R116, R44, PT ;  /* 0x0000002c7400720c */ /* 0x000fe20003f46070 */
[----:B------:R-:W-:Y:S01]  /*5ab0*/  IMAD R109, R112, 0x48, R123 ;  /* 0x00000048706d7824 */ /* 0x000fe200078e027b */
[----:B------:R-:W-:Y:S01]  /*5ac0*/  @!P0 SHF.L.U64.HI R119, R46, 0x1, R119 ;  /* 0x000000012e778819 */ /* 0x000fe20000010277 */
[----:B------:R-:W-:Y:S01]  /*5ad0*/  @!P1 IMAD R114, R47, R126, RZ ;  /* 0x0000007e2f729224 */ /* 0x000fe200078e02ff */
[----:B------:R-:W-:Y:S01]  /*5ae0*/  @!P0 IADD3 R46, P3, PT, R118, R97, RZ ;  /* 0x00000061762e8210 */ /* 0x000fe20007f7e0ff */
[----:B------:R-:W-:Y:S01]  /*5af0*/  IMAD R117, R117, 0x2, R125 ;  /* 0x0000000275757824 */ /* 0x000fe200078e027d */
[----:B------:R-:W-:Y:S01]  /*5b00*/  ISETP.GE.AND.EX P2, PT, RZ, R45, PT, P2 ;  /* 0x0000002dff00720c */ /* 0x000fe20003f46320 */
[----:B------:R-:W-:-:S02]  /*5b10*/  @!P1 IMAD R115, R115, R127, R114 ;  /* 0x0000007f73739224 */ /* 0x000fc400078e0272 */
[----:B------:R-:W-:Y:S01]  /*5b20*/  @!P1 IMAD.SHL.U32 R114, R110, 0x2, RZ ;  /* 0x000000026e729824 */ /* 0x000fe200078e00ff */
[----:B------:R1:W-:Y:S01]  /*5b30*/  @P0 STS.128 [R117+0x6880], RZ ;  /* 0x006880ff75000388 */ /* 0x0003e20000000c00 */
[----:B------:R-:W-:Y:S01]  /*5b40*/  @!P0 IMAD.X R47, R119, 0x1, R95, P3 ;  /* 0x00000001772f8824 */ /* 0x000fe200018e065f */
[----:B------:R-:W-:Y:S01]  /*5b50*/  @!P1 IADD3 R115, PT, PT, R111, R115, RZ ;  /* 0x000000736f739210 */ /* 0x000fe20007ffe0ff */
[----:B------:R-:W-:Y:S01]  /*5b60*/  IMAD R109, R109, 0x2, R125 ;  /* 0x000000026d6d7824 */ /* 0x000fe200078e027d */
[----:B------:R-:W-:Y:S01]  /*5b70*/  @!P1 IADD3 R112, P4, PT, R114, R97, RZ ;  /* 0x0000006172709210 */ /* 0x000fe20007f9e0ff */
[----:B------:R1:W-:Y:S01]  /*5b80*/  @P0 STS.128 [R117+0xb080], RZ ;  /* 0x00b080ff75000388 */ /* 0x0003e20000000c00 */
[----:B------:R-:W-:Y:S02]  /*5b90*/  @!P1 SHF.L.U64.HI R115, R110, 0x1, R115 ;  /* 0x000000016e739819 */ /* 0x000fe40000010273 */
[-C--:B------:R-:W-:Y:S01]  /*5ba0*/  @!P0 IADD3 R110, P3, PT, R118, R96.reuse, RZ ;  /* 0x00000060766e8210 */ /* 0x080fe20007f7e0ff */
[----:B------:R-:W-:Y:S01]  /*5bb0*/  IMAD R118, R113, 0x48, R123 ;  /* 0x0000004871767824 */ /* 0x000fe200078e027b */
[----:B------:R-:W-:Y:S01]  /*5bc0*/  @!P1 IADD3 R114, P5, PT, R114, R96, RZ ;  /* 0x0000006072729210 */ /* 0x000fe20007fbe0ff */
[----:B------:R-:W-:Y:S01]  /*5bd0*/  @!PT LDS RZ, [RZ] ;  /* 0x00000000fffff984 */ /* 0x000fe20000000800 */
[----:B------:R-:W-:Y:S01]  /*5be0*/  @!PT LDS RZ, [RZ] ;  /* 0x00000000fffff984 */ /* 0x000fe20000000800 */
[----:B------:R-:W-:Y:S01]  /*5bf0*/  @!PT LDS RZ, [RZ] ;  /* 0x00000000fffff984 */ /* 0x000fe20000000800 */
[----:B------:R2:W-:Y:S01]  /*5c00*/  @!P0 LDGSTS.E.128 [R117+0x6880], desc[UR8][R46.64] ;  /* 0x068800002e758fae */ /* 0x0005e2000b9a1808 */
[----:B------:R-:W-:-:S02]  /*5c10*/  @!P0 IADD3.X R111, PT, PT, R119, R94, RZ, P3, !PT ;  /* 0x0000005e776f8210 */ /* 0x000fc40001ffe4ff */
[C---:B------:R-:W-:Y:S01]  /*5c20*/  @!P1 IADD3.X R113, PT, PT, R115.reuse, R95, RZ, P4, !PT ;  /* 0x0000005f73719210 */ /* 0x040fe200027fe4ff */
[----:B------:R-:W-:Y:S02]  /*5c30*/  @!P1 IMAD.X R115, R115, 0x1, R94, P5 ;  /* 0x0000000173739824 */ /* 0x000fe400028e065e */
[----:B------:R1:W-:Y:S04]  /*5c40*/  @!P0 LDGSTS.E.128 [R117+0xb080], desc[UR8][R110.64] ;  /* 0x0b0800006e758fae */ /* 0x0003e8000b9a1808 */
[----:B------:R1:W-:Y:S01]  /*5c50*/  @P1 STS.128 [R109+0x6880], RZ ;  /* 0x006880ff6d001388 */ /* 0x0003e20000000c00 */
[----:B--2---:R-:W-:-:S03]  /*5c60*/  @P2 LEA R46, R118, R125, 0x1 ;  /* 0x0000007d762e2211 */ /* 0x004fc600078e08ff */
[----:B------:R1:W-:Y:S01]  /*5c70*/  @P1 STS.128 [R109+0xb080], RZ ;  /* 0x00b080ff6d001388 */ /* 0x0003e20000000c00 */
[----:B------:R-:W-:Y:S02]  /*5c80*/  SEL R47, R116, R99, !P2 ;  /* 0x00000063742f7207 */ /* 0x000fe40005000000 */
[----:B------:R-:W-:Y:S01]  /*5c90*/  SEL R116, R107, RZ, P2 ;  /* 0x000000ff6b747207 */ /* 0x000fe20001000000 */
[----:B------:R-:W-:Y:S01]  /*5ca0*/  @!PT LDS RZ, [RZ] ;  /* 0x00000000fffff984 */ /* 0x000fe20000000800 */
[----:B------:R-:W-:Y:S01]  /*5cb0*/  @!PT LDS RZ, [RZ] ;  /* 0x00000000fffff984 */ /* 0x000fe20000000800 */
[----:B------:R-:W-:Y:S01]  /*5cc0*/  @!PT LDS RZ, [RZ] ;  /* 0x00000000fffff984 */ /* 0x000fe20000000800 */
[----:B------:R1:W-:Y:S04]  /*5cd0*/  @!P1 LDGSTS.E.128 [R109+0x6880], desc[UR8][R112.64] ;  /* 0x06880000706d9fae */ /* 0x0003e8000b9a1808 */
[----:B------:R1:W-:Y:S04]  /*5ce0*/  @!P1 LDGSTS.E.128 [R109+0xb080], desc[UR8][R114.64] ;  /* 0x0b080000726d9fae */ /* 0x0003e8000b9a1808 */
[----:B------:R1:W-:Y:S04]  /*5cf0*/  @P2 STS.128 [R46+0x6880], RZ ;  /* 0x006880ff2e002388 */ /* 0x0003e80000000c00 */
[----:B------:R1:W-:Y:S01]  /*5d00*/  @P2 STS.128 [R46+0xb080], RZ ;  /* 0x00b080ff2e002388 */ /* 0x0003e20000000c00 */
[----:B------:R-:W-:Y:S05]  /*5d10*/  @P2 BRA `(.L_x_25) ;  /* 0x0000000000442947 */ /* 0x000fea0003800000 */
[----:B-1----:R-:W-:Y:S01]  /*5d20*/  IMAD R46, R116, UR12, RZ ;  /* 0x0000000c742e7c24 */ /* 0x002fe2000f8e02ff */
[----:B------:R-:W-:Y:S01]  /*5d30*/  LEA R125, R118, R125, 0x1 ;  /* 0x0000007d767d7211 */ /* 0x000fe200078e08ff */
[----:B------:R-:W-:Y:S02]  /*5d40*/  IMAD.MOV.U32 R109, RZ, RZ, RZ ;  /* 0x000000ffff6d7224 */ /* 0x000fe400078e00ff */
[C---:B------:R-:W-:Y:S02]  /*5d50*/  IMAD R111, R47.reuse, UR13, R46 ;  /* 0x0000000d2f6f7c24 */ /* 0x040fe4000f8e022e */
[----:B------:R-:W-:-:S04]  /*5d60*/  IMAD.WIDE.U32 R46, R47, UR12, R108 ;  /* 0x0000000c2f2e7c25 */ /* 0x000fc8000f8e006c */
[----:B------:R-:W-:Y:S01]  /*5d70*/  IMAD.SHL.U32 R110, R46, 0x2, RZ ;  /* 0x000000022e6e7824 */ /* 0x000fe200078e00ff */
[----:B------:R-:W-:-:S04]  /*5d80*/  IADD3 R109, PT, PT, R47, R111, RZ ;  /* 0x0000006f2f6d7210 */ /* 0x000fc80007ffe0ff */
        /* <DEDUP_REMOVED lines=9> */
[----:B------:R2:W-:Y:S02]  /*5e20*/  LDGSTS.E.128 [R125+0xb080], desc[UR8][R110.64] ;  /* 0x0b0800006e7d7fae */ /* 0x0005e4000b9a1808 */
.L_x_25:
[----:B------:R-:W-:Y:S05]  /*5e30*/  BSYNC.RECONVERGENT B1 ;  /* 0x0000000000017941 */ /* 0x000fea0003800200 */
.L_x_24:
[C---:B------:R-:W-:Y:S01]  /*5e40*/  ISETP.GE.U32.AND P0, PT, R26.reuse, 0xc00, PT ;  /* 0x00000c001a00780c */ /* 0x040fe20003f06070 */
[----:B------:R-:W-:-:S12]  /*5e50*/  VIADD R26, R26, 0x400 ;  /* 0x000004001a1a7836 */ /* 0x000fd80000000000 */
[----:B------:R-:W-:Y:S05]  /*5e60*/  @!P0 BRA `(.L_x_26) ;  /* 0xfffffff400f48947 */ /* 0x000fea000383ffff */
[----:B------:R-:W-:Y:S05]  /*5e70*/  BSYNC.RECONVERGENT B0 ;  /* 0x0000000000007941 */ /* 0x000fea0003800200 */
.L_x_20:
[----:B------:R-:W0:Y:S01]  /*5e80*/  LDGDEPBAR ;  /* 0x00000000000079af */ /* 0x000e220000000000 */
[----:B------:R-:W-:-:S04]  /*5e90*/  DEPBAR.LE SB0, 0x1 ;  /* 0x000080400000791a */ /* 0x000fc80000000000 */
[----:B------:R-:W-:Y:S05]  /*5ea0*/  BRA `(.L_x_18) ;  /* 0x0000000000047947 */ /* 0x000fea0003800000 */
.L_x_19:
[----:B------:R-:W-:-:S04]  /*5eb0*/  DEPBAR.LE SB0, 0x0 ;  /* 0x000080000000791a */ /* 0x000fc80000000000 */
.L_x_18:
[----:B------:R-:W-:Y:S05]  /*5ec0*/  WARPSYNC.ALL ;  /* 0x0000000000007948 */ /* 0x000fea0003800000 */
[----:B------:R-:W-:Y:S01]  /*5ed0*/  IADD3 R101, PT, PT, R101, 0x1, RZ ;  /* 0x0000000165657810 */ /* 0x000fe20007ffe0ff */
[----:B------:R-:W-:Y:S03]  /*5ee0*/  BAR.SYNC.DEFER_BLOCKING 0x0 ;  /* 0x0000000000007b1d */ /* 0x000fe60000010000 */
[----:B------:R-:W-:-:S13]  /*5ef0*/  ISETP.NE.AND P0, PT, R101, R92, PT ;  /* 0x0000005c6500720c */ /* 0x000fda0003f05270 */
[----:B------:R-:W-:Y:S05]  /*5f00*/  @P0 BRA `(.L_x_27) ;  /* 0xffffffb000940947 */ /* 0x000fea000383ffff */
[----:B------:R1:W-:Y:S04]  /*5f10*/  STL.128 [R1+0x40], R8 ;  /* 0x0000400801007387 */ /* 0x0003e80000100c00 */
[----:B------:R1:W-:Y:S04]  /*5f20*/  STL.128 [R1+0x50], R12 ;  /* 0x0000500c01007387 */ /* 0x0003e80000100c00 */
[----:B------:R1:W-:Y:S04]  /*5f30*/  STL.128 [R1+0x60], R16 ;  /* 0x0000601001007387 */ /* 0x0003e80000100c00 */
[----:B------:R1:W-:Y:S02]  /*5f40*/  STL.128 [R1+0x70], R20 ;  /* 0x0000701401007387 */ /* 0x0003e40000100c00 */
.L_x_9:
[----:B-1----:R-:W1:Y:S01]  /*5f50*/  LDCU.64 UR6, c[0x0][0x3b0] ;  /* 0x00007600ff0677ac */ /* 0x002e620008000a00 */
[----:B------:R-:W-:Y:S02]  /*5f60*/  SHF.R.S32.HI R8, RZ, 0x1f, R27 ;  /* 0x0000001fff087819 */ /* 0x000fe4000001141b */
[----:B-1----:R-:W-:-:S04]  /*5f70*/  ISETP.GE.U32.AND P0, PT, R27, UR6, PT ;  /* 0x000000061b007c0c */ /* 0x002fc8000bf06070 */
[----:B------:R-:W-:-:S04]  /*5f80*/  ISETP.GE.AND.EX P0, PT, R8, UR7, PT, P0 ;  /* 0x0000000708007c0c */ /* 0x000fc8000bf06300 */
[----:B------:R-:W-:-:S13]  /*5f90*/  ISETP.LT.U32.OR P0, PT, R128, 0x20, P0 ;  /* 0x000000208000780c */ /* 0x000fda0000701470 */
[----:B--2---:R-:W-:Y:S05]  /*5fa0*/  @P0 EXIT ;  /* 0x000000000000094d */ /* 0x004fea0003800000 */
[----:B------:R-:W1:Y:S01]  /*5fb0*/  S2R R8, SR_LANEID ;  /* 0x0000000000087919 */ /* 0x000e620000000000 */
[----:B------:R-:W2:Y:S01]  /*5fc0*/  S2UR UR5, SR_CgaCtaId ;  /* 0x00000000000579c3 */ /* 0x000ea20000008800 */
[----:B------:R-:W-:Y:S01]  /*5fd0*/  UMOV UR4, 0x400 ;  /* 0x0000040000047882 */ /* 0x000fe20000000000 */
[----:B------:R-:W-:Y:S01]  /*5fe0*/  ISETP.GT.U32.AND P0, PT, R0, 0xf, PT ;  /* 0x0000000f0000780c */ /* 0x000fe20003f04070 */
[----:B--2---:R-:W-:-:S06]  /*5ff0*/  ULEA UR4, UR5, UR4, 0x18 ;  /* 0x0000000405047291 */ /* 0x004fcc000f8ec0ff */
[----:B------:R-:W-:Y:S02]  /*6000*/  IADD3 R11, PT, PT, R98, UR4, RZ ;  /* 0x00000004620b7c10 */ /* 0x000fe4000fffe0ff */
[----:B-1----:R-:W-:Y:S02]  /*6010*/  SHF.R.U32.HI R9, RZ, 0x2, R8 ;  /* 0x00000002ff097819 */ /* 0x002fe40000011608 */
[----:B------:R-:W-:Y:S01]  /*6020*/  LOP3.LUT R8, R8, 0x3, RZ, 0xc0, !PT ;  /* 0x0000000308087812 */ /* 0x000fe200078ec0ff */
[C---:B------:R-:W-:Y:S01]  /*6030*/  VIADD R13, R11.reuse, 0x80 ;  /* 0x000000800b0d7836 */ /* 0x040fe20000000000 */
[----:B------:R-:W-:-:S03]  /*6040*/  IADD3 R15, PT, PT, R11, 0xc0, RZ ;  /* 0x000000c00b0f7810 */ /* 0x000fc60007ffe0ff */
[----:B------:R-:W-:Y:S01]  /*6050*/  IMAD R8, R9, 0x20, R8 ;  /* 0x0000002009087824 */ /* 0x000fe200078e0208 */
[----:B------:R-:W-:-:S03]  /*6060*/  IADD3 R9, PT, PT, R11, 0x40, RZ ;  /* 0x000000400b097810 */ /* 0x000fc60007ffe0ff */
[C---:B------:R-:W-:Y:S01]  /*6070*/  IMAD.U32 R10, R8.reuse, 0x8, R11 ;  /* 0x00000008080a7824 */ /* 0x040fe200078e000b */
[C---:B------:R-:W-:Y:S01]  /*6080*/  LEA R13, R8.reuse, R13, 0x3 ;  /* 0x0000000d080d7211 */ /* 0x040fe200078e18ff */
[C---:B------:R-:W-:Y:S02]  /*6090*/  IMAD.U32 R9, R8.reuse, 0x8, R9 ;  /* 0x0000000808097824 */ /* 0x040fe400078e0009 */
[----:B------:R-:W-:Y:S01]  /*60a0*/  IMAD.U32 R15, R8, 0x8, R15 ;  /* 0x00000008080f7824 */ /* 0x000fe200078e000f */
[----:B------:R1:W-:Y:S04]  /*60b0*/  STS.64 [R10], R64 ;  /* 0x000000400a007388 */ /* 0x0003e80000000a00 */
[----:B------:R1:W-:Y:S04]  /*60c0*/  STS.64 [R10+0x800], R66 ;  /* 0x000800420a007388 */ /* 0x0003e80000000a00 */
[----:B------:R1:W-:Y:S04]  /*60d0*/  STS.64 [R10+0x20], R68 ;  /* 0x000020440a007388 */ /* 0x0003e80000000a00 */
[----:B------:R1:W-:Y:S04]  /*60e0*/  STS.64 [R10+0x820], R70 ;  /* 0x000820460a007388 */ /* 0x0003e80000000a00 */
        /* <DEDUP_REMOVED lines=11> */
[----:B------:R1:W-:Y:S01]  /*61a0*/  STS.64 [R15+0x820], R6 ;  /* 0x000820060f007388 */ /* 0x0003e20000000a00 */
[----:B------:R-:W-:Y:S01]  /*61b0*/  NOP ;  /* 0x0000000000007918 */ /* 0x000fe20000000000 */
[----:B------:R-:W-:Y:S05]  /*61c0*/  @P0 EXIT ;  /* 0x000000000000094d */ /* 0x000fea0003800000 */
[----:B-1----:R-:W-:-:S04]  /*61d0*/  IADD3 R9, PT, PT, R0, R27, RZ ;  /* 0x0000001b00097210 */ /* 0x002fc80007ffe0ff */
[----:B------:R-:W-:Y:S02]  /*61e0*/  ISETP.GE.U32.AND P0, PT, R9, UR6, PT ;  /* 0x0000000609007c0c */ /* 0x000fe4000bf06070 */
[----:B------:R-:W-:-:S04]  /*61f0*/  SHF.R.S32.HI R8, RZ, 0x1f, R9 ;  /* 0x0000001fff087819 */ /* 0x000fc80000011409 */
[----:B------:R-:W-:-:S13]  /*6200*/  ISETP.GE.AND.EX P0, PT, R8, UR7, PT, P0 ;  /* 0x0000000708007c0c */ /* 0x000fda000bf06300 */
[----:B------:R-:W-:Y:S05]  /*6210*/  @P0 EXIT ;  /* 0x000000000000094d */ /* 0x000fea0003800000 */
[C---:B------:R-:W-:Y:S01]  /*6220*/  IMAD R93, R0.reuse, 0x4, R93 ;  /* 0x00000004005d7824 */ /* 0x040fe200078e025d */
[----:B------:R-:W-:Y:S01]  /*6230*/  LEA R11, R0, R11, 0x8 ;  /* 0x0000000b000b7211 */ /* 0x000fe200078e40ff */
[----:B------:R-:W1:Y:S03]  /*6240*/  LDCU.64 UR4, c[0x0][0x3b8] ;  /* 0x00007700ff0477ac */ /* 0x000e660008000a00 */
[----:B------:R-:W2:Y:S01]  /*6250*/  LDL R10, [R93] ;  /* 0x000000005d0a7983 */ /* 0x000ea20000100800 */
[----:B------:R-:W-:Y:S01]  /*6260*/  IMAD.MOV.U32 R24, RZ, RZ, R2 ;  /* 0x000000ffff187224 */ /* 0x000fe200078e0002 */
[----:B------:R-:W-:Y:S02]  /*6270*/  BSSY.RECONVERGENT B2, `(.L_x_28) ;  /* 0x0000012000027945 */ /* 0x000fe40003800200 */
[----:B------:R-:W5:Y:S01]  /*6280*/  LDS.128 R4, [R11] ;  /* 0x000000000b047984 */ /* 0x000f620000000c00 */
[----:B-1----:R-:W-:-:S02]  /*6290*/  IMAD R2, R8, UR4, RZ ;  /* 0x0000000408027c24 */ /* 0x002fc4000f8e02ff */
[----:B------:R-:W-:-:S04]  /*62a0*/  IMAD.WIDE.U32 R24, R9, UR4, R24 ;  /* 0x0000000409187c25 */ /* 0x000fc8000f8e0018 */
[----:B------:R-:W-:-:S05]  /*62b0*/  IMAD R9, R9, UR5, R2 ;  /* 0x0000000509097c24 */ /* 0x000fca000f8e0202 */
[----:B------:R-:W-:Y:S01]  /*62c0*/  IADD3 R9, PT, PT, R25, R9, RZ ;  /* 0x0000000919097210 */ /* 0x000fe20007ffe0ff */
[----:B--2---:R-:W-:-:S04]  /*62d0*/  FADD R10, R10, 9.9999999747524270788e-07 ;  /* 0x358637bd0a0a7421 */ /* 0x004fc80000000000 */
[----:B------:R-:W1:Y:S08]  /*62e0*/  MUFU.RCP R3, R10 ;  /* 0x0000000a00037308 */ /* 0x000e700000001000 */
[----:B-----5:R-:W2:Y:S01]  /*62f0*/  FCHK P0, R4, R10 ;  /* 0x0000000a04007302 */ /* 0x020ea20000000000 */
[----:B-1----:R-:W-:-:S04]  /*6300*/  FFMA R0, -R10, R3, 1 ;  /* 0x3f8000000a007423 */ /* 0x002fc80000000103 */
[----:B------:R-:W-:-:S04]  /*6310*/  FFMA R3, R3, R0, R3 ;  /* 0x0000000003037223 */ /* 0x000fc80000000003 */
[----:B------:R-:W-:-:S04]  /*6320*/  FFMA R0, R4, R3, RZ ;  /* 0x0000000304007223 */ /* 0x000fc800000000ff */
[----:B------:R-:W-:-:S04]  /*6330*/  FFMA R2, -R10, R0, R4 ;  /* 0x000000000a027223 */ /* 0x000fc80000000104 */
[----:B------:R-:W-:Y:S01]  /*6340*/  FFMA R0, R3, R2, R0 ;  /* 0x0000000203007223 */ /* 0x000fe20000000000 */
[----:B--2---:R-:W-:Y:S06]  /*6350*/  @!P0 BRA `(.L_x_29) ;  /* 0x00000000000c8947 */ /* 0x004fec0003800000 */
[----:B------:R-:W-:Y:S01]  /*6360*/  IMAD.MOV.U32 R3, RZ, RZ, R10 ;  /* 0x000000ffff037224 */ /* 0x000fe200078e000a */
[----:B------:R-:W-:-:S07]  /*6370*/  MOV R16, 0x6390 ;  /* 0x0000639000107802 */ /* 0x000fce0000000f00 */
[----:B---34-:R-:W-:Y:S05]  /*6380*/  CALL.REL.NOINC `($__internal_0_$__cuda_sm3x_div_rn_noftz_f32_slowpath) ;  /* 0x0000004000d87944 */ /* 0x018fea0003c00000 */
.L_x_29:
[----:B------:R-:W-:Y:S05]  /*6390*/  BSYNC.RECONVERGENT B2 ;  /* 0x0000000000027941 */ /* 0x000fea0003800200 */
.L_x_28:
[----:B------:R-:W1:Y:S01]  /*63a0*/  LDCU.64 UR4, c[0x0][0x398] ;  /* 0x00007300ff0477ac */ /* 0x000e620008000a00 */
[----:B------:R-:W2:Y:S01]  /*63b0*/  MUFU.RCP R3, R10 ;  /* 0x0000000a00037308 */ /* 0x000ea20000001000 */
[----:B------:R-:W-:Y:S01]  /*63c0*/  F2FP.F16.F32.PACK_AB R0, RZ, R0 ;  /* 0x00000000ff00723e */ /* 0x000fe200000000ff */
[----:B------:R-:W-:Y:S03]  /*63d0*/  BSSY.RECONVERGENT B2, `(.L_x_30) ;  /* 0x0000010000027945 */ /* 0x000fe60003800200 */
[----:B------:R-:W-:Y:S02]  /*63e0*/  PRMT R4, R0, 0x7610, R4 ;  /* 0x0000761000047816 */ /* 0x000fe40000000004 */
[----:B-1----:R-:W-:Y:S01]  /*63f0*/  LEA R8, P0, R24, UR4, 0x1 ;  /* 0x0000000418087c11 */ /* 0x002fe2000f8008ff */
[----:B--2---:R-:W-:-:S03]  /*6400*/  FFMA R0, -R10, R3, 1 ;  /* 0x3f8000000a007423 */ /* 0x004fc60000000103 */
[----:B------:R-:W-:Y:S01]  /*6410*/  LEA.HI.X R9, R24, UR5, R9, 0x1, P0 ;  /* 0x0000000518097c11 */ /* 0x000fe200080f0c09 */
[----:B------:R-:W-:-:S04]  /*6420*/  FFMA R13, R3, R0, R3 ;  /* 0x00000000030d7223 */ /* 0x000fc80000000003 */
[----:B------:R1:W-:Y:S01]  /*6430*/  STG.E.U16 desc[UR8][R8.64], R4 ;  /* 0x0000000408007986 */ /* 0x0003e2000c101508 */
[----:B------:R-:W-:Y:S02]  /*6440*/  FFMA R0, R5, R13, RZ ;  /* 0x0000000d05007223 */ /* 0x000fe400000000ff */
[----:B------:R-:W2:Y:S02]  /*6450*/  FCHK P0, R5, R10 ;  /* 0x0000000a05007302 */ /* 0x000ea40000000000 */
[----:B------:R-:W-:-:S04]  /*6460*/  FFMA R3, -R10, R0, R5 ;  /* 0x000000000a037223 */ /* 0x000fc80000000105 */
[----:B------:R-:W-:Y:S01]  /*6470*/  FFMA R0, R13, R3, R0 ;  /* 0x000000030d007223 */ /* 0x000fe20000000000 */
[----:B-12---:R-:W-:Y:S06]  /*6480*/  @!P0 BRA `(.L_x_31) ;  /* 0x0000000000108947 */ /* 0x006fec0003800000 */
[----:B------:R-:W-:Y:S01]  /*6490*/  MOV R4, R5 ;  /* 0x0000000500047202 */ /* 0x000fe20000000f00 */
[----:B------:R-:W-:Y:S01]  /*64a0*/  IMAD.MOV.U32 R3, RZ, RZ, R10 ;  /* 0x000000ffff037224 */ /* 0x000fe200078e000a */
[----:B------:R-:W-:-:S07]  /*64b0*/  MOV R16, 0x64d0 ;  /* 0x000064d000107802 */ /* 0x000fce0000000f00 */
[----:B---34-:R-:W-:Y:S05]  /*64c0*/  CALL.REL.NOINC `($__internal_0_$__cuda_sm3x_div_rn_noftz_f32_slowpath) ;  /* 0x0000004000887944 */ /* 0x018fea0003c00000 */
.L_x_31:
[----:B------:R-:W-:Y:S05]  /*64d0*/  BSYNC.RECONVERGENT B2 ;  /* 0x0000000000027941 */ /* 0x000fea0003800200 */
.L_x_30:
[----:B------:R-:W1:Y:S01]  /*64e0*/  MUFU.RCP R3, R10 ;  /* 0x0000000a00037308 */ /* 0x000e620000001000 */
[----:B------:R-:W-:Y:S01]  /*64f0*/  F2FP.F16.F32.PACK_AB R0, RZ, R0 ;  /* 0x00000000ff00723e */ /* 0x000fe200000000ff */
[----:B------:R-:W-:Y:S03]  /*6500*/  BSSY.RECONVERGENT B2, `(.L_x_32) ;  /* 0x000000e000027945 */ /* 0x000fe60003800200 */
[----:B------:R-:W-:-:S03]  /*6510*/  PRMT R4, R0, 0x7610, R4 ;  /* 0x0000761000047816 */ /* 0x000fc60000000004 */
[----:B------:R-:W2:Y:S02]  /*6520*/  FCHK P0, R6, R10 ;  /* 0x0000000a06007302 */ /* 0x000ea40000000000 */
[----:B------:R2:W-:Y:S01]  /*6530*/  STG.E.U16 desc[UR8][R8.64+0x2], R4 ;  /* 0x0000020408007986 */ /* 0x0005e2000c101508 */
[----:B-1----:R-:W-:-:S04]  /*6540*/  FFMA R0, -R10, R3, 1 ;  /* 0x3f8000000a007423 */ /* 0x002fc80000000103 */
[----:B------:R-:W-:-:S04]  /*6550*/  FFMA R2, R3, R0, R3 ;  /* 0x0000000003027223 */ /* 0x000fc80000000003 */
[----:B------:R-:W-:-:S04]  /*6560*/  FFMA R3, R6, R2, RZ ;  /* 0x0000000206037223 */ /* 0x000fc800000000ff */
[----:B------:R-:W-:-:S04]  /*6570*/  FFMA R0, -R10, R3, R6 ;  /* 0x000000030a007223 */ /* 0x000fc80000000106 */
[----:B------:R-:W-:Y:S01]  /*6580*/  FFMA R0, R2, R0, R3 ;  /* 0x0000000002007223 */ /* 0x000fe20000000003 */
[----:B--2---:R-:W-:Y:S06]  /*6590*/  @!P0 BRA `(.L_x_33) ;  /* 0x0000000000108947 */ /* 0x004fec0003800000 */
[----:B------:R-:W-:Y:S01]  /*65a0*/  MOV R4, R6 ;  /* 0x0000000600047202 */ /* 0x000fe20000000f00 */
[----:B------:R-:W-:Y:S01]  /*65b0*/  IMAD.MOV.U32 R3, RZ, RZ, R10 ;  /* 0x000000ffff037224 */ /* 0x000fe200078e000a */
[----:B------:R-:W-:-:S07]  /*65c0*/  MOV R16, 0x65e0 ;  /* 0x000065e000107802 */ /* 0x000fce0000000f00 */
[----:B---34-:R-:W-:Y:S05]  /*65d0*/  CALL.REL.NOINC `($__internal_0_$__cuda_sm3x_div_rn_noftz_f32_slowpath) ;  /* 0x0000004000447944 */ /* 0x018fea0003c00000 */
.L_x_33:
[----:B------:R-:W-:Y:S05]  /*65e0*/  BSYNC.RECONVERGENT B2 ;  /* 0x0000000000027941 */ /* 0x000fea0003800200 */
.L_x_32:
        /* <DEDUP_REMOVED lines=16> */
.L_x_35:
[----:B------:R-:W-:Y:S05]  /*66f0*/  BSYNC.RECONVERGENT B2 ;  /* 0x0000000000027941 */ /* 0x000fea0003800200 */
.L_x_34:
[----:B------:R-:W1:Y:S01]  /*6700*/  LDS.128 R4, [R11+0x10] ;  /* 0x000010000b047984 */ /* 0x000e620000000c00 */
[----:B------:R-:W2:Y:S01]  /*6710*/  MUFU.RCP R3, R10 ;  /* 0x0000000a00037308 */ /* 0x000ea20000001000 */
[----:B------:R-:W-:Y:S01]  /*6720*/  F2FP.F16.F32.PACK_AB R0, RZ, R0 ;  /* 0x00000000ff00723e */ /* 0x000fe200000000ff */
[----:B------:R-:W-:Y:S03]  /*6730*/  BSSY.RECONVERGENT B2, `(.L_x_36) ;  /* 0x000000d000027945 */ /* 0x000fe60003800200 */
[----:B------:R-:W-:-:S05]  /*6740*/  PRMT R2, R0, 0x7610, R2 ;  /* 0x0000761000027816 */ /* 0x000fca0000000002 */
[----:B------:R1:W-:Y:S01]  /*6750*/  STG.E.U16 desc[UR8][R8.64+0x6], R2 ;  /* 0x0000060208007986 */ /* 0x0003e2000c101508 */
[----:B--2---:R-:W-:-:S04]  /*6760*/  FFMA R0, -R10, R3, 1 ;  /* 0x3f8000000a007423 */ /* 0x004fc80000000103 */
[----:B------:R-:W-:Y:S01]  /*6770*/  FFMA R3, R3, R0, R3 ;  /* 0x0000000003037223 */ /* 0x000fe20000000003 */
[----:B-1----:R-:W1:Y:S03]  /*6780*/  FCHK P0, R4, R10 ;  /* 0x0000000a04007302 */ /* 0x002e660000000000 */
[----:B------:R-:W-:-:S04]  /*6790*/  FFMA R13, R3, R4, RZ ;  /* 0x00000004030d7223 */ /* 0x000fc800000000ff */
[----:B------:R-:W-:-:S04]  /*67a0*/  FFMA R0, -R10, R13, R4 ;  /* 0x0000000d0a007223 */ /* 0x000fc80000000104 */
[----:B------:R-:W-:Y:S01]  /*67b0*/  FFMA R0, R3, R0, R13 ;  /* 0x0000000003007223 */ /* 0x000fe2000000000d */
[----:B-1----:R-:W-:Y:S06]  /*67c0*/  @!P0 BRA `(.L_x_37) ;  /* 0x00000000000c8947 */ /* 0x002fec0003800000 */
[----:B------:R-:W-:Y:S02]  /*67d0*/  MOV R3, R10 ;  /* 0x0000000a00037202 */ /* 0x000fe40000000f00 */
[----:B------:R-:W-:-:S07]  /*67e0*/  MOV R16, 0x6800 ;  /* 0x0000680000107802 */ /* 0x000fce0000000f00 */
[----:B---34-:R-:W-:Y:S05]  /*67f0*/  CALL.REL.NOINC `($__internal_0_$__cuda_sm3x_div_rn_noftz_f32_slowpath) ;  /* 0x0000003c00bc7944 */ /* 0x018fea0003c00000 */
.L_x_37:
[----:B------:R-:W-:Y:S05]  /*6800*/  BSYNC.RECONVERGENT B2 ;  /* 0x0000000000027941 */ /* 0x000fea0003800200 */
.L_x_36:
        /* <DEDUP_REMOVED lines=12> */
[----:B------:R-:W-:Y:S01]  /*68d0*/  IMAD.MOV.U32 R4, RZ, RZ, R5 ;  /* 0x000000ffff047224 */ /* 0x000fe200078e0005 */
[----:B------:R-:W-:Y:S02]  /*68e0*/  MOV R3, R10 ;  /* 0x0000000a00037202 */ /* 0x000fe40000000f00 */
[----:B------:R-:W-:-:S07]  /*68f0*/  MOV R16, 0x6910 ;  /* 0x0000691000107802 */ /* 0x000fce0000000f00 */
[----:B---34-:R-:W-:Y:S05]  /*6900*/  CALL.REL.NOINC `($__internal_0_$__cuda_sm3x_div_rn_noftz_f32_slowpath) ;  /* 0x0000003c00787944 */ /* 0x018fea0003c00000 */
.L_x_39:
[----:B------:R-:W-:Y:S05]  /*6910*/  BSYNC.RECONVERGENT B2 ;  /* 0x0000000000027941 */ /* 0x000fea0003800200 */
.L_x_38:
        /* <DEDUP_REMOVED lines=16> */
.L_x_41:
[----:B------:R-:W-:Y:S05]  /*6a20*/  BSYNC.RECONVERGENT B2 ;  /* 0x0000000000027941 */ /* 0x000fea0003800200 */
.L_x_40:
        /* <DEDUP_REMOVED lines=16> */
.L_x_43:
[----:B------:R-:W-:Y:S05]  /*6b30*/  BSYNC.RECONVERGENT B2 ;  /* 0x0000000000027941 */ /* 0x000fea0003800200 */
.L_x_42:
        /* <DEDUP_REMOVED lines=13> */
[----:B------:R-:W-:Y:S01]  /*6c10*/  IMAD.MOV.U32 R3, RZ, RZ, R10 ;  /* 0x000000ffff037224 */ /* 0x000fe200078e000a */
[----:B------:R-:W-:-:S07]  /*6c20*/  MOV R16, 0x6c40 ;  /* 0x00006c4000107802 */ /* 0x000fce0000000f00 */
[----:B---34-:R-:W-:Y:S05]  /*6c30*/  CALL.REL.NOINC `($__internal_0_$__cuda_sm3x_div_rn_noftz_f32_slowpath) ;  /* 0x0000003800ac7944 */ /* 0x018fea0003c00000 */
.L_x_45:
[----:B------:R-:W-:Y:S05]  /*6c40*/  BSYNC.RECONVERGENT B2 ;  /* 0x0000000000027941 */ /* 0x000fea0003800200 */
.L_x_44:
        /* <DEDUP_REMOVED lines=16> */
.L_x_47:
[----:B------:R-:W-:Y:S05]  /*6d50*/  BSYNC.RECONVERGENT B2 ;  /* 0x0000000000027941 */ /* 0x000fea0003800200 */
.L_x_46:
        /* <DEDUP_REMOVED lines=16> */
.L_x_49:
[----:B------:R-:W-:Y:S05]  /*6e60*/  BSYNC.RECONVERGENT B2 ;  /* 0x0000000000027941 */ /* 0x000fea0003800200 */
.L_x_48:
        /* <DEDUP_REMOVED lines=16> */
.L_x_51:
[----:B------:R-:W-:Y:S05]  /*6f70*/  BSYNC.RECONVERGENT B2 ;  /* 0x0000000000027941 */ /* 0x000fea0003800200 */
.L_x_50:
        /* <DEDUP_REMOVED lines=16> */
.L_x_53:
[----:B------:R-:W-:Y:S05]  /*7080*/  BSYNC.RECONVERGENT B2 ;  /* 0x0000000000027941 */ /* 0x000fea0003800200 */
.L_x_52:
        /* <DEDUP_REMOVED lines=16> */
.L_x_55:
[----:B------:R-:W-:Y:S05]  /*7190*/  BSYNC.RECONVERGENT B2 ;  /* 0x0000000000027941 */ /* 0x000fea0003800200 */
.L_x_54:
        /* <DEDUP_REMOVED lines=16> */
.L_x_57:
[----:B------:R-:W-:Y:S05]  /*72a0*/  BSYNC.RECONVERGENT B2 ;  /* 0x0000000000027941 */ /* 0x000fea0003800200 */
.L_x_56:
        /* <DEDUP_REMOVED lines=16> */
.L_x_59:
[----:B------:R-:W-:Y:S05]  /*73b0*/  BSYNC.RECONVERGENT B2 ;  /* 0x0000000000027941 */ /* 0x000fea0003800200 */
.L_x_58:
        /* <DEDUP_REMOVED lines=16> */
.L_x_61:
[----:B------:R-:W-:Y:S05]  /*74c0*/  BSYNC.RECONVERGENT B2 ;  /* 0x0000000000027941 */ /* 0x000fea0003800200 */
.L_x_60:
        /* <DEDUP_REMOVED lines=16> */
.L_x_63:
[----:B------:R-:W-:Y:S05]  /*75d0*/  BSYNC.RECONVERGENT B2 ;  /* 0x0000000000027941 */ /* 0x000fea0003800200 */
.L_x_62:
        /* <DEDUP_REMOVED lines=16> */
.L_x_65:
[----:B------:R-:W-:Y:S05]  /*76e0*/  BSYNC.RECONVERGENT B2 ;  /* 0x0000000000027941 */ /* 0x000fea0003800200 */
.L_x_64:
        /* <DEDUP_REMOVED lines=16> */
.L_x_67:
[----:B------:R-:W-:Y:S05]  /*77f0*/  BSYNC.RECONVERGENT B2 ;  /* 0x0000000000027941 */ /* 0x000fea0003800200 */
.L_x_66:
        /* <DEDUP_REMOVED lines=16> */
.L_x_69:
[----:B------:R-:W-:Y:S05]  /*7900*/  BSYNC.RECONVERGENT B2 ;  /* 0x0000000000027941 */ /* 0x000fea0003800200 */
.L_x_68:
        /* <DEDUP_REMOVED lines=16> */
.L_x_71:
[----:B------:R-:W-:Y:S05]  /*7a10*/  BSYNC.RECONVERGENT B2 ;  /* 0x0000000000027941 */ /* 0x000fea0003800200 */
.L_x_70:
        /* <DEDUP_REMOVED lines=16> */
.L_x_73:
[----:B------:R-:W-:Y:S05]  /*7b20*/  BSYNC.RECONVERGENT B2 ;  /* 0x0000000000027941 */ /* 0x000fea0003800200 */
.L_x_72:
        /* <DEDUP_REMOVED lines=16> */
.L_x_75:
[----:B------:R-:W-:Y:S05]  /*7c30*/  BSYNC.RECONVERGENT B2 ;  /* 0x0000000000027941 */ /* 0x000fea0003800200 */
.L_x_74:
        /* <DEDUP_REMOVED lines=16> */
.L_x_77:
[----:B------:R-:W-:Y:S05]  /*7d40*/  BSYNC.RECONVERGENT B2 ;  /* 0x0000000000027941 */ /* 0x000fea0003800200 */
.L_x_76:
        /* <DEDUP_REMOVED lines=16> */
.L_x_79:
[----:B------:R-:W-:Y:S05]  /*7e50*/  BSYNC.RECONVERGENT B2 ;  /* 0x0000000000027941 */ /* 0x000fea0003800200 */
.L_x_78:
        /* <DEDUP_REMOVED lines=16> */
.L_x_81:
[----:B------:R-:W-:Y:S05]  /*7f60*/  BSYNC.RECONVERGENT B2 ;  /* 0x0000000000027941 */ /* 0x000fea0003800200 */
.L_x_80:
        /* <DEDUP_REMOVED lines=16> */
.L_x_83:
[----:B------:R-:W-:Y:S05]  /*8070*/  BSYNC.RECONVERGENT B2 ;  /* 0x0000000000027941 */ /* 0x000fea0003800200 */
.L_x_82:
        /* <DEDUP_REMOVED lines=16> */
.L_x_85:
[----:B------:R-:W-:Y:S05]  /*8180*/  BSYNC.RECONVERGENT B2 ;  /* 0x0000000000027941 */ /* 0x000fea0003800200 */
.L_x_84:
        /* <DEDUP_REMOVED lines=16> */
.L_x_87:
[----:B------:R-:W-:Y:S05]  /*8290*/  BSYNC.RECONVERGENT B2 ;  /* 0x0000000000027941 */ /* 0x000fea0003800200 */
.L_x_86:
        /* <DEDUP_REMOVED lines=16> */
.L_x_89:
[----:B------:R-:W-:Y:S05]  /*83a0*/  BSYNC.RECONVERGENT B2 ;  /* 0x0000000000027941 */ /* 0x000fea0003800200 */
.L_x_88:
        /* <DEDUP_REMOVED lines=16> */
.L_x_91:
[----:B------:R-:W-:Y:S05]  /*84b0*/  BSYNC.RECONVERGENT B2 ;  /* 0x0000000000027941 */ /* 0x000fea0003800200 */
.L_x_90:
        /* <DEDUP_REMOVED lines=16> */
.L_x_93:
[----:B------:R-:W-:Y:S05]  /*85c0*/  BSYNC.RECONVERGENT B2 ;  /* 0x0000000000027941 */ /* 0x000fea0003800200 */
.L_x_92:
        /* <DEDUP_REMOVED lines=16> */
.L_x_95:
[----:B------:R-:W-:Y:S05]  /*86d0*/  BSYNC.RECONVERGENT B2 ;  /* 0x0000000000027941 */ /* 0x000fea0003800200 */
.L_x_94:
        /* <DEDUP_REMOVED lines=16> */
.L_x_97:
[----:B------:R-:W-:Y:S05]  /*87e0*/  BSYNC.RECONVERGENT B2 ;  /* 0x0000000000027941 */ /* 0x000fea0003800200 */
.L_x_96:
        /* <DEDUP_REMOVED lines=16> */
.L_x_99:
[----:B------:R-:W-:Y:S05]  /*88f0*/  BSYNC.RECONVERGENT B2 ;  /* 0x0000000000027941 */ /* 0x000fea0003800200 */
.L_x_98:
        /* <DEDUP_REMOVED lines=16> */
.L_x_101:
[----:B------:R-:W-:Y:S05]  /*8a00*/  BSYNC.RECONVERGENT B2 ;  /* 0x0000000000027941 */ /* 0x000fea0003800200 */
.L_x_100:
        /* <DEDUP_REMOVED lines=16> */
.L_x_103:
[----:B------:R-:W-:Y:S05]  /*8b10*/  BSYNC.RECONVERGENT B2 ;  /* 0x0000000000027941 */ /* 0x000fea0003800200 */
.L_x_102:
        /* <DEDUP_REMOVED lines=16> */
.L_x_105:
[----:B------:R-:W-:Y:S05]  /*8c20*/  BSYNC.RECONVERGENT B2 ;  /* 0x0000000000027941 */ /* 0x000fea0003800200 */
.L_x_104:
        /* <DEDUP_REMOVED lines=16> */
.L_x_107:
[----:B------:R-:W-:Y:S05]  /*8d30*/  BSYNC.RECONVERGENT B2 ;  /* 0x0000000000027941 */ /* 0x000fea0003800200 */
.L_x_106:
        /* <DEDUP_REMOVED lines=16> */
.L_x_109:
[----:B------:R-:W-:Y:S05]  /*8e40*/  BSYNC.RECONVERGENT B2 ;  /* 0x0000000000027941 */ /* 0x000fea0003800200 */
.L_x_108:
        /* <DEDUP_REMOVED lines=16> */
.L_x_111:
[----:B------:R-:W-:Y:S05]  /*8f50*/  BSYNC.RECONVERGENT B2 ;  /* 0x0000000000027941 */ /* 0x000fea0003800200 */
.L_x_110:
        /* <DEDUP_REMOVED lines=16> */
.L_x_113:
[----:B------:R-:W-:Y:S05]  /*9060*/  BSYNC.RECONVERGENT B2 ;  /* 0x0000000000027941 */ /* 0x000fea0003800200 */
.L_x_112:
        /* <DEDUP_REMOVED lines=16> */
.L_x_115:
[----:B------:R-:W-:Y:S05]  /*9170*/  BSYNC.RECONVERGENT B2 ;  /* 0x0000000000027941 */ /* 0x000fea0003800200 */
.L_x_114:
        /* <DEDUP_REMOVED lines=16> */
.L_x_117:
[----:B------:R-:W-:Y:S05]  /*9280*/  BSYNC.RECONVERGENT B2 ;  /* 0x0000000000027941 */ /* 0x000fea0003800200 */
.L_x_116:
        /* <DEDUP_REMOVED lines=16> */
.L_x_119:
[----:B------:R-:W-:Y:S05]  /*9390*/  BSYNC.RECONVERGENT B2 ;  /* 0x0000000000027941 */ /* 0x000fea0003800200 */
.L_x_118:
        /* <DEDUP_REMOVED lines=16> */
.L_x_121:
[----:B------:R-:W-:Y:S05]  /*94a0*/  BSYNC.RECONVERGENT B2 ;  /* 0x0000000000027941 */ /* 0x000fea0003800200 */
.L_x_120:
        /* <DEDUP_REMOVED lines=16> */
.L_x_123:
[----:B------:R-:W-:Y:S05]  /*95b0*/  BSYNC.RECONVERGENT B2 ;  /* 0x0000000000027941 */ /* 0x000fea0003800200 */
.L_x_122:
        /* <DEDUP_REMOVED lines=16> */
.L_x_125:
[----:B------:R-:W-:Y:S05]  /*96c0*/  BSYNC.RECONVERGENT B2 ;  /* 0x0000000000027941 */ /* 0x000fea0003800200 */
.L_x_124:
        /* <DEDUP_REMOVED lines=16> */
.L_x_127:
[----:B------:R-:W-:Y:S05]  /*97d0*/  BSYNC.RECONVERGENT B2 ;  /* 0x0000000000027941 */ /* 0x000fea0003800200 */
.L_x_126:
        /* <DEDUP_REMOVED lines=16> */
.L_x_129:
[----:B------:R-:W-:Y:S05]  /*98e0*/  BSYNC.RECONVERGENT B2 ;  /* 0x0000000000027941 */ /* 0x000fea0003800200 */
.L_x_128:
        /* <DEDUP_REMOVED lines=16> */
.L_x_131:
[----:B------:R-:W-:Y:S05]  /*99f0*/  BSYNC.RECONVERGENT B2 ;  /* 0x0000000000027941 */ /* 0x000fea0003800200 */
.L_x_130:
        /* <DEDUP_REMOVED lines=16> */
.L_x_133:
[----:B------:R-:W-:Y:S05]  /*9b00*/  BSYNC.RECONVERGENT B2 ;  /* 0x0000000000027941 */ /* 0x000fea0003800200 */
.L_x_132:
        /* <DEDUP_REMOVED lines=16> */
.L_x_135:
[----:B------:R-:W-:Y:S05]  /*9c10*/  BSYNC.RECONVERGENT B2 ;  /* 0x0000000000027941 */ /* 0x000fea0003800200 */
.L_x_134:
        /* <DEDUP_REMOVED lines=16> */
.L_x_137:
[----:B------:R-:W-:Y:S05]  /*9d20*/  BSYNC.RECONVERGENT B2 ;  /* 0x0000000000027941 */ /* 0x000fea0003800200 */
.L_x_136:
        /* <DEDUP_REMOVED lines=16> */
.L_x_139:
[----:B------:R-:W-:Y:S05]  /*9e30*/  BSYNC.RECONVERGENT B2 ;  /* 0x0000000000027941 */ /* 0x000fea0003800200 */
.L_x_138:
        /* <DEDUP_REMOVED lines=16> */
.L_x_141:
[----:B------:R-:W-:Y:S05]  /*9f40*/  BSYNC.RECONVERGENT B2 ;  /* 0x0000000000027941 */ /* 0x000fea0003800200 */
.L_x_140:
        /* <DEDUP_REMOVED lines=16> */
.L_x_143:
[----:B------:R-:W-:Y:S05]  /*a050*/  BSYNC.RECONVERGENT B2 ;  /* 0x0000000000027941 */ /* 0x000fea0003800200 */
.L_x_142:
        /* <DEDUP_REMOVED lines=16> */
.L_x_145:
[----:B------:R-:W-:Y:S05]  /*a160*/  BSYNC.RECONVERGENT B2 ;  /* 0x0000000000027941 */ /* 0x000fea0003800200 */
.L_x_144:
        /* <DEDUP_REMOVED lines=16> */
.L_x_147:
[----:B------:R-:W-:Y:S05]  /*a270*/  BSYNC.RECONVERGENT B2 ;  /* 0x0000000000027941 */ /* 0x000fea0003800200 */
.L_x_146:
        /* <DEDUP_REMOVED lines=16> */
.L_x_149:
[----:B------:R-:W-:Y:S05]  /*a380*/  BSYNC.RECONVERGENT B2 ;  /* 0x0000000000027941 */ /* 0x000fea0003800200 */
.L_x_148:
        /* <DEDUP_REMOVED lines=16> */
.L_x_151:
[----:B------:R-:W-:Y:S05]  /*a490*/  BSYNC.RECONVERGENT B2 ;  /* 0x0000000000027941 */ /* 0x000fea0003800200 */
.L_x_150:
        /* <DEDUP_REMOVED lines=16> */
.L_x_153:
[----:B------:R-:W-:Y:S05]  /*a5a0*/  BSYNC.RECONVERGENT B2 ;  /* 0x0000000000027941 */ /* 0x000fea0003800200 */
.L_x_152:
        /* <DEDUP_REMOVED lines=16> */
.L_x_155:
[----:B------:R-:W-:Y:S05]  /*a6b0*/  BSYNC.RECONVERGENT B2 ;  /* 0x0000000000027941 */ /* 0x000fea0003800200 */
.L_x_154:
[----:B------:R-:W-:-:S05]  /*a6c0*/  F2FP.F16.F32.PACK_AB R0, RZ, R0 ;  /* 0x00000000ff00723e */ /* 0x000fca00000000ff */
[----:B------:R-:W-:Y:S01]  /*a6d0*/  STG.E.U16 desc[UR8][R8.64+0x7e], R0 ;  /* 0x00007e0008007986 */ /* 0x000fe2000c101508 */
[----:B------:R-:W-:Y:S05]  /*a6e0*/  EXIT ;  /* 0x000000000000794d */ /* 0x000fea0003800000 */
        .weak           $__internal_0_$__cuda_sm3x_div_rn_noftz_f32_slowpath
        .type           $__internal_0_$__cuda_sm3x_div_rn_noftz_f32_slowpath,@function
        .size           $__internal_0_$__cuda_sm3x_div_rn_noftz_f32_slowpath,(.L_x_168 - $__internal_0_$__cuda_sm3x_div_rn_noftz_f32_slowpath)
$__internal_0_$__cuda_sm3x_div_rn_noftz_f32_slowpath:
[----:B------:R-:W-:Y:S01]  /*a6f0*/  SHF.R.U32.HI R2, RZ, 0x17, R3 ;  /* 0x00000017ff027819 */ /* 0x000fe20000011603 */
[----:B------:R-:W-:Y:S01]  /*a700*/  BSSY.RECONVERGENT B0, `(.L_x_156) ;  /* 0x0000062000007945 */ /* 0x000fe20003800200 */
[----:B------:R-:W-:Y:S02]  /*a710*/  SHF.R.U32.HI R0, RZ, 0x17, R4 ;  /* 0x00000017ff007819 */ /* 0x000fe40000011604 */
[----:B------:R-:W-:Y:S02]  /*a720*/  LOP3.LUT R18, R2, 0xff, RZ, 0xc0, !PT ;  /* 0x000000ff02127812 */ /* 0x000fe400078ec0ff */
[----:B------:R-:W-:-:S03]  /*a730*/  LOP3.LUT R14, R0, 0xff, RZ, 0xc0, !PT ;  /* 0x000000ff000e7812 */ /* 0x000fc600078ec0ff */
[----:B------:R-:W-:Y:S01]  /*a740*/  VIADD R12, R18, 0xffffffff ;  /* 0xffffffff120c7836 */ /* 0x000fe20000000000 */
[----:B------:R-:W-:-:S04]  /*a750*/  IADD3 R0, PT, PT, R14, -0x1, RZ ;  /* 0xffffffff0e007810 */ /* 0x000fc80007ffe0ff */
[----:B------:R-:W-:-:S04]  /*a760*/  ISETP.GT.U32.AND P0, PT, R12, 0xfd, PT ;  /* 0x000000fd0c00780c */ /* 0x000fc80003f04070 */
[----:B------:R-:W-:-:S13]  /*a770*/  ISETP.GT.U32.OR P0, PT, R0, 0xfd, P0 ;  /* 0x000000fd0000780c */ /* 0x000fda0000704470 */
[----:B------:R-:W-:Y:S01]  /*a780*/  @!P0 IMAD.MOV.U32 R2, RZ, RZ, RZ ;  /* 0x000000ffff028224 */ /* 0x000fe200078e00ff */
[----:B------:R-:W-:Y:S06]  /*a790*/  @!P0 BRA `(.L_x_157) ;  /* 0x00000000005c8947 */ /* 0x000fec0003800000 */
[----:B------:R-:W-:Y:S02]  /*a7a0*/  FSETP.GTU.FTZ.AND P0, PT, |R4|, +INF , PT ;  /* 0x7f8000000400780b */ /* 0x000fe40003f1c200 */
[----:B------:R-:W-:-:S04]  /*a7b0*/  FSETP.GTU.FTZ.AND P1, PT, |R3|, +INF , PT ;  /* 0x7f8000000300780b */ /* 0x000fc80003f3c200 */
[----:B------:R-:W-:-:S13]  /*a7c0*/  PLOP3.LUT P0, PT, P0, P1, PT, 0xf8, 0x8f ;  /* 0x00000000008f781c */ /* 0x000fda0000703f70 */
[----:B------:R-:W-:Y:S05]  /*a7d0*/  @P0 BRA `(.L_x_158) ;  /* 0x00000004004c0947 */ /* 0x000fea0003800000 */
[----:B------:R-:W-:-:S13]  /*a7e0*/  LOP3.LUT P0, RZ, R3, 0x7fffffff, R4, 0xc8, !PT ;  /* 0x7fffffff03ff7812 */ /* 0x000fda000780c804 */
[----:B------:R-:W-:Y:S05]  /*a7f0*/  @!P0 BRA `(.L_x_159) ;  /* 0x00000004003c8947 */ /* 0x000fea0003800000 */
[C---:B------:R-:W-:Y:S02]  /*a800*/  FSETP.NEU.FTZ.AND P0, PT, |R4|.reuse, +INF , PT ;  /* 0x7f8000000400780b */ /* 0x040fe40003f1d200 */
[----:B------:R-:W-:Y:S02]  /*a810*/  FSETP.NEU.FTZ.AND P2, PT, |R3|, +INF , PT ;  /* 0x7f8000000300780b */ /* 0x000fe40003f5d200 */
[----:B------:R-:W-:-:S11]  /*a820*/  FSETP.NEU.FTZ.AND P1, PT, |R4|, +INF , PT ;  /* 0x7f8000000400780b */ /* 0x000fd60003f3d200 */
[----:B------:R-:W-:Y:S05]  /*a830*/  @!P2 BRA !P0, `(.L_x_159) ;  /* 0x00000004002ca947 */ /* 0x000fea0004000000 */
[----:B------:R-:W-:-:S04]  /*a840*/  LOP3.LUT P0, RZ, R4, 0x7fffffff, RZ, 0xc0, !PT ;  /* 0x7fffffff04ff7812 */ /* 0x000fc8000780c0ff */
[----:B------:R-:W-:-:S13]  /*a850*/  PLOP3.LUT P0, PT, P2, P0, PT, 0x2f, 0xf2 ;  /* 0x0000000000f2781c */ /* 0x000fda0001700577 */
[----:B------:R-:W-:Y:S05]  /*a860*/  @P0 BRA `(.L_x_160) ;  /* 0x0000000400180947 */ /* 0x000fea0003800000 */
[----:B------:R-:W-:-:S04]  /*a870*/  LOP3.LUT P0, RZ, R3, 0x7fffffff, RZ, 0xc0, !PT ;  /* 0x7fffffff03ff7812 */ /* 0x000fc8000780c0ff */
[----:B------:R-:W-:-:S13]  /*a880*/  PLOP3.LUT P0, PT, P1, P0, PT, 0x2f, 0xf2 ;  /* 0x0000000000f2781c */ /* 0x000fda0000f00577 */
[----:B------:R-:W-:Y:S05]  /*a890*/  @P0 BRA `(.L_x_161) ;  /* 0x0000000400000947 */ /* 0x000fea0003800000 */
[----:B------:R-:W-:Y:S02]  /*a8a0*/  ISETP.GE.AND P0, PT, R0, RZ, PT ;  /* 0x000000ff0000720c */ /* 0x000fe40003f06270 */
[----:B------:R-:W-:-:S11]  /*a8b0*/  ISETP.GE.AND P1, PT, R12, RZ, PT ;  /* 0x000000ff0c00720c */ /* 0x000fd60003f26270 */
[----:B------:R-:W-:Y:S01]  /*a8c0*/  @P0 MOV R2, RZ ;  /* 0x000000ff00020202 */ /* 0x000fe20000000f00 */
[----:B------:R-:W-:Y:S02]  /*a8d0*/  @!P0 IMAD.MOV.U32 R2, RZ, RZ, -0x40 ;  /* 0xffffffc0ff028424 */ /* 0x000fe400078e00ff */
[----:B------:R-:W-:Y:S01]  /*a8e0*/  @!P0 FFMA R4, R4, 1.84467440737095516160e+19, RZ ;  /* 0x5f80000004048823 */ /* 0x000fe200000000ff */
[----:B------:R-:W-:Y:S02]  /*a8f0*/  @!P1 FFMA R3, R3, 1.84467440737095516160e+19, RZ ;  /* 0x5f80000003039823 */ /* 0x000fe400000000ff */
[----:B------:R-:W-:-:S07]  /*a900*/  @!P1 IADD3 R2, PT, PT, R2, 0x40, RZ ;  /* 0x0000004002029810 */ /* 0x000fce0007ffe0ff */
.L_x_157:
[----:B------:R-:W-:Y:S01]  /*a910*/  LEA R0, R18, 0xc0800000, 0x17 ;  /* 0xc080000012007811 */ /* 0x000fe200078eb8ff */
[----:B------:R-:W-:Y:S04]  /*a920*/  BSSY.RECONVERGENT B1, `(.L_x_162) ;  /* 0x0000036000017945 */ /* 0x000fe80003800200 */
[----:B------:R-:W-:Y:S01]  /*a930*/  IMAD.IADD R12, R3, 0x1, -R0 ;  /* 0x00000001030c7824 */ /* 0x000fe200078e0a00 */
[----:B------:R-:W-:-:S03]  /*a940*/  IADD3 R3, PT, PT, R14, -0x7f, RZ ;  /* 0xffffff810e037810 */ /* 0x000fc60007ffe0ff */
[----:B------:R-:W1:Y:S01]  /*a950*/  MUFU.RCP R13, R12 ;  /* 0x0000000c000d7308 */ /* 0x000e620000001000 */
[----:B------:R-:W-:Y:S01]  /*a960*/  FADD.FTZ R15, -R12, -RZ ;  /* 0x800000ff0c0f7221 */ /* 0x000fe20000010100 */
[C---:B------:R-:W-:Y:S01]  /*a970*/  IMAD R0, R3.reuse, -0x800000, R4 ;  /* 0xff80000003007824 */ /* 0x040fe200078e0204 */
[----:B------:R-:W-:-:S05]  /*a980*/  IADD3 R3, PT, PT, R3, 0x7f, -R18 ;  /* 0x0000007f03037810 */ /* 0x000fca0007ffe812 */
[----:B------:R-:W-:Y:S02]  /*a990*/  IMAD.IADD R3, R3, 0x1, R2 ;  /* 0x0000000103037824 */ /* 0x000fe400078e0202 */
[----:B-1----:R-:W-:-:S04]  /*a9a0*/  FFMA R14, R13, R15, 1 ;  /* 0x3f8000000d0e7423 */ /* 0x002fc8000000000f */
[----:B------:R-:W-:-:S04]  /*a9b0*/  FFMA R17, R13, R14, R13 ;  /* 0x0000000e0d117223 */ /* 0x000fc8000000000d */
[----:B------:R-:W-:-:S04]  /*a9c0*/  FFMA R4, R0, R17, RZ ;  /* 0x0000001100047223 */ /* 0x000fc800000000ff */
[----:B------:R-:W-:-:S04]  /*a9d0*/  FFMA R13, R15, R4, R0 ;  /* 0x000000040f0d7223 */ /* 0x000fc80000000000 */
[----:B------:R-:W-:-:S04]  /*a9e0*/  FFMA R14, R17, R13, R4 ;  /* 0x0000000d110e7223 */ /* 0x000fc80000000004 */
[----:B------:R-:W-:-:S04]  /*a9f0*/  FFMA R15, R15, R14, R0 ;  /* 0x0000000e0f0f7223 */ /* 0x000fc80000000000 */
[----:B------:R-:W-:-:S05]  /*aa00*/  FFMA R4, R17, R15, R14 ;  /* 0x0000000f11047223 */ /* 0x000fca000000000e */
[----:B------:R-:W-:-:S04]  /*aa10*/  SHF.R.U32.HI R0, RZ, 0x17, R4 ;  /* 0x00000017ff007819 */ /* 0x000fc80000011604 */
[----:B------:R-:W-:-:S04]  /*aa20*/  LOP3.LUT R0, R0, 0xff, RZ, 0xc0, !PT ;  /* 0x000000ff00007812 */ /* 0x000fc800078ec0ff */
[----:B------:R-:W-:-:S05]  /*aa30*/  IADD3 R12, PT, PT, R0, R3, RZ ;  /* 0x00000003000c7210 */ /* 0x000fca0007ffe0ff */
[----:B------:R-:W-:-:S05]  /*aa40*/  VIADD R0, R12, 0xffffffff ;  /* 0xffffffff0c007836 */ /* 0x000fca0000000000 */
[----:B------:R-:W-:-:S13]  /*aa50*/  ISETP.GE.U32.AND P0, PT, R0, 0xfe, PT ;  /* 0x000000fe0000780c */ /* 0x000fda0003f06070 */
[----:B------:R-:W-:Y:S05]  /*aa60*/  @!P0 BRA `(.L_x_163) ;  /* 0x0000000000808947 */ /* 0x000fea0003800000 */
[----:B------:R-:W-:-:S13]  /*aa70*/  ISETP.GT.AND P0, PT, R12, 0xfe, PT ;  /* 0x000000fe0c00780c */ /* 0x000fda0003f04270 */
[----:B------:R-:W-:Y:S05]  /*aa80*/  @P0 BRA `(.L_x_164) ;  /* 0x00000000006c0947 */ /* 0x000fea0003800000 */
[----:B------:R-:W-:-:S13]  /*aa90*/  ISETP.GE.AND P0, PT, R12, 0x1, PT ;  /* 0x000000010c00780c */ /* 0x000fda0003f06270 */
[----:B------:R-:W-:Y:S05]  /*aaa0*/  @P0 BRA `(.L_x_165) ;  /* 0x0000000000740947 */ /* 0x000fea0003800000 */
[----:B------:R-:W-:Y:S02]  /*aab0*/  ISETP.GE.AND P0, PT, R12, -0x18, PT ;  /* 0xffffffe80c00780c */ /* 0x000fe40003f06270 */
[----:B------:R-:W-:-:S11]  /*aac0*/  LOP3.LUT R4, R4, 0x80000000, RZ, 0xc0, !PT ;  /* 0x8000000004047812 */ /* 0x000fd600078ec0ff */
[----:B------:R-:W-:Y:S05]  /*aad0*/  @!P0 BRA `(.L_x_165) ;  /* 0x0000000000688947 */ /* 0x000fea0003800000 */
[CCC-:B------:R-:W-:Y:S01]  /*aae0*/  FFMA.RZ R0, R17.reuse, R15.reuse, R14.reuse ;  /* 0x0000000f11007223 */ /* 0x1c0fe2000000c00e */
[C---:B------:R-:W-:Y:S01]  /*aaf0*/  IADD3 R13, PT, PT, R12.reuse, 0x20, RZ ;  /* 0x000000200c0d7810 */ /* 0x040fe20007ffe0ff */
[CCC-:B------:R-:W-:Y:S01]  /*ab00*/  FFMA.RM R3, R17.reuse, R15.reuse, R14.reuse ;  /* 0x0000000f11037223 */ /* 0x1c0fe2000000400e */
[----:B------:R-:W-:Y:S02]  /*ab10*/  ISETP.NE.AND P2, PT, R12, RZ, PT ;  /* 0x000000ff0c00720c */ /* 0x000fe40003f45270 */
[----:B------:R-:W-:Y:S01]  /*ab20*/  LOP3.LUT R2, R0, 0x7fffff, RZ, 0xc0, !PT ;  /* 0x007fffff00027812 */ /* 0x000fe200078ec0ff */
[----:B------:R-:W-:Y:S01]  /*ab30*/  FFMA.RP R0, R17, R15, R14 ;  /* 0x0000000f11007223 */ /* 0x000fe2000000800e */
[----:B------:R-:W-:Y:S01]  /*ab40*/  ISETP.NE.AND P1, PT, R12, RZ, PT ;  /* 0x000000ff0c00720c */ /* 0x000fe20003f25270 */
[----:B------:R-:W-:Y:S01]  /*ab50*/  IMAD.MOV R12, RZ, RZ, -R12 ;  /* 0x000000ffff0c7224 */ /* 0x000fe200078e0a0c */
[----:B------:R-:W-:Y:S02]  /*ab60*/  LOP3.LUT R2, R2, 0x800000, RZ, 0xfc, !PT ;  /* 0x0080000002027812 */ /* 0x000fe400078efcff */
[----:B------:R-:W-:-:S02]  /*ab70*/  FSETP.NEU.FTZ.AND P0, PT, R0, R3, PT ;  /* 0x000000030000720b */ /* 0x000fc40003f1d000 */
[----:B------:R-:W-:Y:S02]  /*ab80*/  SHF.L.U32 R13, R2, R13, RZ ;  /* 0x0000000d020d7219 */ /* 0x000fe400000006ff */
[----:B------:R-:W-:Y:S02]  /*ab90*/  SEL R3, R12, RZ, P2 ;  /* 0x000000ff0c037207 */ /* 0x000fe40001000000 */
[----:B------:R-:W-:Y:S02]  /*aba0*/  ISETP.NE.AND P1, PT, R13, RZ, P1 ;  /* 0x000000ff0d00720c */ /* 0x000fe40000f25270 */
[----:B------:R-:W-:Y:S02]  /*abb0*/  SHF.R.U32.HI R3, RZ, R3, R2 ;  /* 0x00000003ff037219 */ /* 0x000fe40000011602 */
[----:B------:R-:W-:Y:S02]  /*abc0*/  PLOP3.LUT P0, PT, P0, P1, PT, 0xf8, 0x8f ;  /* 0x00000000008f781c */ /* 0x000fe40000703f70 */
[----:B------:R-:W-:-:S02]  /*abd0*/  SHF.R.U32.HI R13, RZ, 0x1, R3 ;  /* 0x00000001ff0d7819 */ /* 0x000fc40000011603 */
[----:B------:R-:W-:-:S04]  /*abe0*/  SEL R0, RZ, 0x1, !P0 ;  /* 0x00000001ff007807 */ /* 0x000fc80004000000 */
[----:B------:R-:W-:-:S04]  /*abf0*/  LOP3.LUT R0, R0, 0x1, R13, 0xf8, !PT ;  /* 0x0000000100007812 */ /* 0x000fc800078ef80d */
[----:B------:R-:W-:-:S04]  /*ac00*/  LOP3.LUT R0, R0, R3, RZ, 0xc0, !PT ;  /* 0x0000000300007212 */ /* 0x000fc800078ec0ff */
[----:B------:R-:W-:-:S04]  /*ac10*/  IADD3 R13, PT, PT, R13, R0, RZ ;  /* 0x000000000d0d7210 */ /* 0x000fc80007ffe0ff */
[----:B------:R-:W-:Y:S01]  /*ac20*/  LOP3.LUT R4, R13, R4, RZ, 0xfc, !PT ;  /* 0x000000040d047212 */ /* 0x000fe200078efcff */
[----:B------:R-:W-:Y:S06]  /*ac30*/  BRA `(.L_x_165) ;  /* 0x0000000000107947 */ /* 0x000fec0003800000 */
.L_x_164:
[----:B------:R-:W-:-:S04]  /*ac40*/  LOP3.LUT R4, R4, 0x80000000, RZ, 0xc0, !PT ;  /* 0x8000000004047812 */ /* 0x000fc800078ec0ff */
[----:B------:R-:W-:Y:S01]  /*ac50*/  LOP3.LUT R4, R4, 0x7f800000, RZ, 0xfc, !PT ;  /* 0x7f80000004047812 */ /* 0x000fe200078efcff */
[----:B------:R-:W-:Y:S06]  /*ac60*/  BRA `(.L_x_165) ;  /* 0x0000000000047947 */ /* 0x000fec0003800000 */
.L_x_163:
[----:B------:R-:W-:-:S07]  /*ac70*/  IMAD R4, R3, 0x800000, R4 ;  /* 0x0080000003047824 */ /* 0x000fce00078e0204 */
.L_x_165:
[----:B------:R-:W-:Y:S05]  /*ac80*/  BSYNC.RECONVERGENT B1 ;  /* 0x0000000000017941 */ /* 0x000fea0003800200 */
.L_x_162:
[----:B------:R-:W-:Y:S05]  /*ac90*/  BRA `(.L_x_166) ;  /* 0x0000000000207947 */ /* 0x000fea0003800000 */
.L_x_161:
[----:B------:R-:W-:-:S04]  /*aca0*/  LOP3.LUT R4, R3, 0x80000000, R4, 0x48, !PT ;  /* 0x8000000003047812 */ /* 0x000fc800078e4804 */
[----:B------:R-:W-:Y:S01]  /*acb0*/  LOP3.LUT R4, R4, 0x7f800000, RZ, 0xfc, !PT ;  /* 0x7f80000004047812 */ /* 0x000fe200078efcff */
[----:B------:R-:W-:Y:S06]  /*acc0*/  BRA `(.L_x_166) ;  /* 0x0000000000147947 */ /* 0x000fec0003800000 */
.L_x_160:
[----:B------:R-:W-:Y:S01]  /*acd0*/  LOP3.LUT R4, R3, 0x80000000, R4, 0x48, !PT ;  /* 0x8000000003047812 */ /* 0x000fe200078e4804 */
[----:B------:R-:W-:Y:S06]  /*ace0*/  BRA `(.L_x_166) ;  /* 0x00000000000c7947 */ /* 0x000fec0003800000 */
.L_x_159:
[----:B------:R-:W1:Y:S01]  /*acf0*/  MUFU.RSQ R4, -QNAN ;  /* 0xffc0000000047908 */ /* 0x000e620000001400 */
[----:B------:R-:W-:Y:S05]  /*ad00*/  BRA `(.L_x_166) ;  /* 0x0000000000047947 */ /* 0x000fea0003800000 */
.L_x_158:
[----:B------:R-:W-:-:S07]  /*ad10*/  FADD.FTZ R4, R4, R3 ;  /* 0x0000000304047221 */ /* 0x000fce0000010000 */
.L_x_166:
[----:B------:R-:W-:Y:S05]  /*ad20*/  BSYNC.RECONVERGENT B0 ;  /* 0x0000000000007941 */ /* 0x000fea0003800200 */
.L_x_156:
[----:B------:R-:W-:Y:S01]  /*ad30*/  IMAD.MOV.U32 R2, RZ, RZ, R16 ;  /* 0x000000ffff027224 */ /* 0x000fe200078e0010 */
[----:B------:R-:W-:Y:S02]  /*ad40*/  MOV R3, 0x0 ;  /* 0x0000000000037802 */ /* 0x000fe40000000f00 */
[----:B-1----:R-:W-:Y:S02]  /*ad50*/  MOV R0, R4 ;  /* 0x0000000400007202 */ /* 0x002fe40000000f00 */
[----:B------:R-:W-:Y:S05]  /*ad60*/  RET.REL.NODEC R2 `(flash_attention_v2_kernel) ;  /* 0xffffff5002a47950 */ /* 0x000fea0003c3ffff */
.L_x_167:
[----:B------:R-:W-:-:S00]  /*ad70*/  BRA `(.L_x_167) ;  /* 0xfffffffc00fc7947 */ /* 0x000fc0000383ffff */
[----:B------:R-:W-:-:S00]  /*ad80*/  NOP ;  /* 0x0000000000007918 */ /* 0x000fc00000000000 */
[----:B------:R-:W-:-:S00]  /*ad90*/  NOP ;  /* 0x0000000000007918 */ /* 0x000fc00000000000 */
[----:B------:R-:W-:-:S00]  /*ada0*/  NOP ;  /* 0x0000000000007918 */ /* 0x000fc00000000000 */
[----:B------:R-:W-:-:S00]  /*adb0*/  NOP ;  /* 0x0000000000007918 */ /* 0x000fc00000000000 */
[----:B------:R-:W-:-:S00]  /*adc0*/  NOP ;  /* 0x0000000000007918 */ /* 0x000fc00000000000 */
[----:B------:R-:W-:-:S00]  /*add0*/  NOP ;  /* 0x0000000000007918 */ /* 0x000fc00000000000 */
[----:B------:R-:W-:-:S00]  /*ade0*/  NOP ;  /* 0x0000000000007918 */ /* 0x000fc00000000000 */
[----:B------:R-:W-:-:S00]  /*adf0*/  NOP ;  /* 0x0000000000007918 */ /* 0x000fc00000000000 */
.L_x_168:


//--------------------- .nv.shared.flash_attention_v2_kernel --------------------------
	.section	.nv.shared.flash_attention_v2_kernel,"aw",@nobits
	.sectionflags	@""
	.align	16
	.zero		1024


//--------------------- .nv.shared.reserved.0     --------------------------
	.section	.nv.shared.reserved.0,"aw",@nobits
	.weak		__nv_reservedSMEM_offset_0_alias
	.size		__nv_reservedSMEM_offset_0_alias, 0, 64
	.other		__nv_reservedSMEM_offset_0_alias,@"STO_CUDA_RESERVED_SHARED STV_DEFAULT"
__nv_reservedSMEM_offset_0_alias:
	.zero		0
	.zero		64


//--------------------- .nv.constant0.flash_attention_v2_kernel --------------------------
	.section	.nv.constant0.flash_attention_v2_kernel,"a",@progbits
	.sectionflags	@""
	.align	4
.nv.constant0.flash_attention_v2_kernel:
	.zero		964


//--------------------- SYMBOLS --------------------------

	.type		.nv.reservedSmem.offset0,@object
	.size		.nv.reservedSmem.offset0,0x4
	.type		.nv.reservedSmem.cap,@object
	.size		.nv.reservedSmem.cap,0x4
